def gluon_wgmma(
    a_ptr,
    b_ptr,
    c_ptr,
    M,
    N,
    K,
    stride_am,
    stride_bk,
    stride_cm,
    BLOCK_M: gl.constexpr,
    BLOCK_N: gl.constexpr,
    BLOCK_K: gl.constexpr,
    DTYPE: gl.constexpr,
    A_LAYOUT: gl.constexpr,
    B_LAYOUT: gl.constexpr,
    C_LAYOUT: gl.constexpr,
    B_SHAPE: gl.constexpr,
    TRANS_B: gl.constexpr,
    NUM_BUFFERS: gl.constexpr,
    NUM_WARPS: gl.constexpr,
):
    a_desc = tma.make_tensor_descriptor(
        a_ptr, [M, K], [stride_am, 1], [BLOCK_M, BLOCK_K], A_LAYOUT
    )
    b_desc = tma.make_tensor_descriptor(
        b_ptr,
        [N, K] if TRANS_B else [K, N],
        [stride_bk, 1],
        B_SHAPE,
        B_LAYOUT,
    )
    c_desc = tma.make_tensor_descriptor(
        c_ptr, [M, N], [stride_cm, 1], [BLOCK_M, BLOCK_N], C_LAYOUT
    )

    a_bufs = gl.allocate_shared_memory(
        DTYPE, [NUM_BUFFERS, BLOCK_M, BLOCK_K], A_LAYOUT
    )
    b_bufs = gl.allocate_shared_memory(DTYPE, [NUM_BUFFERS] + B_SHAPE, B_LAYOUT)

    pid_m = gl.program_id(0)
    pid_n = gl.program_id(1)
    off_m = pid_m * BLOCK_M
    off_n = pid_n * BLOCK_N

    mma_layout: gl.constexpr = pick_wgmma_layout(DTYPE, BLOCK_M, BLOCK_N, NUM_WARPS)
    acc = warpgroup_mma_init(
        gl.zeros((BLOCK_M, BLOCK_N), dtype=gl.float32, layout=mma_layout)
    )

    bars = gl.allocate_shared_memory(
        gl.int64, [NUM_BUFFERS, 1], mbarrier.MBarrierLayout()
    )
    for i in gl.static_range(NUM_BUFFERS):
        mbarrier.init(bars.index(i), count=1)
    idx = 0
    phase = 0

    for k in range(0, K, BLOCK_K):
        a = a_bufs.index(idx)
        b = b_bufs.index(idx)
        bar = bars.index(idx)
        mbarrier.expect(bar, a_desc.block_type.nbytes + b_desc.block_type.nbytes)
        tma.async_copy_global_to_shared(a_desc, [off_m, k], bar, a)
        tma.async_copy_global_to_shared(
            b_desc, [off_n, k] if TRANS_B else [k, off_n], bar, b
        )
        mbarrier.wait(bar, phase=phase)

        if TRANS_B:
            b = b.permute((1, 0))
        acc = warpgroup_mma_wait(num_outstanding=0, deps=(acc,))
        acc = warpgroup_mma(a, b, acc, is_async=True)

        idx += 1
        if idx == NUM_BUFFERS:
            idx = 0
            phase ^= 1

    acc = warpgroup_mma_wait(num_outstanding=0, deps=(acc,))
    for i in gl.static_range(NUM_BUFFERS):
        mbarrier.invalidate(bars.index(i))

    c_smem = gl.allocate_shared_memory(DTYPE, [BLOCK_M, BLOCK_N], C_LAYOUT)
    c_smem.store(acc.to(DTYPE))
    fence_async_shared()
    tma.async_copy_shared_to_global(c_desc, [off_m, off_n], c_smem)
    tma.store_wait(pendings=0)

# config = {"BLOCK_K": 32, "BLOCK_M": 64, "BLOCK_N": 256, "arch": "sm_90", "dtype": "bf16", "num_buffers": 2, "num_warps": 8, "trans_b": 0}
# arch = sm_90


// ===== COMPILED SASS (sm_90a) =====

	.target	sm_90a

	.elftype	@"ET_EXEC"


//--------------------- .note.nv.tkinfo           --------------------------
	.section	.note.nv.tkinfo,"",@"SHT_NOTE"
	.sectionflags	@"SHF_NOTE_NV_TKINFO"
	.tkinfo
        /*0018*/ 	.word	0x00000002
        /*0030*/ 	.string	""
        /*0030*/ 	.string	"ptxas"
        /*0030*/ 	.string	"Cuda compilation tools, release 13.0, V13.0.88"
        /*0030*/ 	.string	"Build cuda_13.0.r13.0/compiler.36424714_0"
        /*0030*/ 	.string	"-v  -suppress-debug-info  -lineinfo  -arch sm_90a "



//--------------------- .note.nv.cuinfo           --------------------------
	.section	.note.nv.cuinfo,"",@"SHT_NOTE"
	.sectionflags	@"SHF_NOTE_NV_CUINFO"
        /*0018*/ 	.short	0x0002
        /*001a*/ 	.short	0x005a
        /*001c*/ 	.short	0x0082
	.zero		2


//--------------------- .nv.info                  --------------------------
	.section	.nv.info,"",@"SHT_CUDA_INFO"
	.align	4


	//----- nvinfo : EIATTR_REGCOUNT
	.align		4
        /*0000*/ 	.byte	0x04, 0x2f
        /*0002*/ 	.short	(.L_1 - .L_0)
	.align		4
.L_0:
        /*0004*/ 	.word	index@(gluon_wgmma)
        /*0008*/ 	.word	0x0000005a


	//----- nvinfo : EIATTR_FRAME_SIZE
	.align		4
.L_1:
        /*000c*/ 	.byte	0x04, 0x11
        /*000e*/ 	.short	(.L_3 - .L_2)
	.align		4
.L_2:
        /*0010*/ 	.word	index@(gluon_wgmma)
        /*0014*/ 	.word	0x00000000


	//----- nvinfo : EIATTR_MIN_STACK_SIZE
	.align		4
.L_3:
        /*0018*/ 	.byte	0x04, 0x12
        /*001a*/ 	.short	(.L_5 - .L_4)
	.align		4
.L_4:
        /*001c*/ 	.word	index@(gluon_wgmma)
        /*0020*/ 	.word	0x00000000
.L_5:


//--------------------- .nv.compat                --------------------------
	.section	.nv.compat,"",@"SHT_CUDA_COMPAT_INFO"
	.align	4
        /*0000*/ 	.byte	0x02, 0x09, 0x01, 0x00, 0x02, 0x02, 0x04, 0x00, 0x02, 0x05, 0x05, 0x00, 0x03, 0x07, 0x01, 0x01
        /*0010*/ 	.byte	0x02, 0x03, 0x03, 0x00, 0x02, 0x06, 0x01, 0x00, 0x04, 0x0b, 0x08, 0x00, 0x00, 0x00, 0x00, 0x00
        /*0020*/ 	.byte	0x00, 0x00, 0x00, 0x00


//--------------------- .nv.info.gluon_wgmma      --------------------------
	.section	.nv.info.gluon_wgmma,"",@"SHT_CUDA_INFO"
	.sectionflags	@""
	.align	4


	//----- nvinfo : EIATTR_CUDA_API_VERSION
	.align		4
        /*0000*/ 	.byte	0x04, 0x37
        /*0002*/ 	.short	(.L_7 - .L_6)
.L_6:
        /*0004*/ 	.word	0x00000082


	//----- nvinfo : EIATTR_KPARAM_INFO
	.align		4
.L_7:
        /*0008*/ 	.byte	0x04, 0x17
        /*000a*/ 	.short	(.L_9 - .L_8)
.L_8:
        /*000c*/ 	.word	0x00000000
        /*0010*/ 	.short	0x000a
        /*0012*/ 	.short	0x0048
        /*0014*/ 	.byte	0x00, 0xf4, 0x21, 0x00


	//----- nvinfo : EIATTR_KPARAM_INFO
	.align		4
.L_9:
        /*0018*/ 	.byte	0x04, 0x17
        /*001a*/ 	.short	(.L_11 - .L_10)
.L_10:
        /*001c*/ 	.word	0x00000000
        /*0020*/ 	.short	0x0009
        /*0022*/ 	.short	0x0040
        /*0024*/ 	.byte	0x00, 0xf4, 0x21, 0x00


	//----- nvinfo : EIATTR_KPARAM_INFO
	.align		4
.L_11:
        /*0028*/ 	.byte	0x04, 0x17
        /*002a*/ 	.short	(.L_13 - .L_12)
.L_12:
        /*002c*/ 	.word	0x00000000
        /*0030*/ 	.short	0x0008
        /*0032*/ 	.short	0x0038
        /*0034*/ 	.byte	0x00, 0xf0, 0x21, 0x00


	//----- nvinfo : EIATTR_KPARAM_INFO
	.align		4
.L_13:
        /*0038*/ 	.byte	0x04, 0x17
        /*003a*/ 	.short	(.L_15 - .L_14)
.L_14:
        /*003c*/ 	.word	0x00000000
        /*0040*/ 	.short	0x0007
        /*0042*/ 	.short	0x0030
        /*0044*/ 	.byte	0x00, 0xf0, 0x21, 0x00


	//----- nvinfo : EIATTR_KPARAM_INFO
	.align		4
.L_15:
        /*0048*/ 	.byte	0x04, 0x17
        /*004a*/ 	.short	(.L_17 - .L_16)
.L_16:
        /*004c*/ 	.word	0x00000000
        /*0050*/ 	.short	0x0006
        /*0052*/ 	.short	0x0028
        /*0054*/ 	.byte	0x00, 0xf0, 0x21, 0x00


	//----- nvinfo : EIATTR_KPARAM_INFO
	.align		4
.L_17:
        /*0058*/ 	.byte	0x04, 0x17
        /*005a*/ 	.short	(.L_19 - .L_18)
.L_18:
        /*005c*/ 	.word	0x00000000
        /*0060*/ 	.short	0x0005
        /*0062*/ 	.short	0x0020
        /*0064*/ 	.byte	0x00, 0xf0, 0x11, 0x00


	//----- nvinfo : EIATTR_KPARAM_INFO
	.align		4
.L_19:
        /*0068*/ 	.byte	0x04, 0x17
        /*006a*/ 	.short	(.L_21 - .L_20)
.L_20:
        /*006c*/ 	.word	0x00000000
        /*0070*/ 	.short	0x0004
        /*0072*/ 	.short	0x001c
        /*0074*/ 	.byte	0x00, 0xf0, 0x11, 0x00


	//----- nvinfo : EIATTR_KPARAM_INFO
	.align		4
.L_21:
        /*0078*/ 	.byte	0x04, 0x17
        /*007a*/ 	.short	(.L_23 - .L_22)
.L_22:
        /*007c*/ 	.word	0x00000000
        /*0080*/ 	.short	0x0003
        /*0082*/ 	.short	0x0018
        /*0084*/ 	.byte	0x00, 0xf0, 0x11, 0x00


	//----- nvinfo : EIATTR_KPARAM_INFO
	.align		4
.L_23:
        /*0088*/ 	.byte	0x04, 0x17
        /*008a*/ 	.short	(.L_25 - .L_24)
.L_24:
        /*008c*/ 	.word	0x00000000
        /*0090*/ 	.short	0x0002
        /*0092*/ 	.short	0x0010
        /*0094*/ 	.byte	0x00, 0xf4, 0x21, 0x00


	//----- nvinfo : EIATTR_KPARAM_INFO
	.align		4
.L_25:
        /*0098*/ 	.byte	0x04, 0x17
        /*009a*/ 	.short	(.L_27 - .L_26)
.L_26:
        /*009c*/ 	.word	0x00000000
        /*00a0*/ 	.short	0x0001
        /*00a2*/ 	.short	0x0008
        /*00a4*/ 	.byte	0x00, 0xf4, 0x21, 0x00


	//----- nvinfo : EIATTR_KPARAM_INFO
	.align		4
.L_27:
        /*00a8*/ 	.byte	0x04, 0x17
        /*00aa*/ 	.short	(.L_29 - .L_28)
.L_28:
        /*00ac*/ 	.word	0x00000000
        /*00b0*/ 	.short	0x0000
        /*00b2*/ 	.short	0x0000
        /*00b4*/ 	.byte	0x00, 0xf4, 0x21, 0x00


	//----- nvinfo : EIATTR_SPARSE_MMA_MASK
	.align		4
.L_29:
        /*00b8*/ 	.byte	0x03, 0x50
        /*00ba*/ 	.short	0x0000


	//----- nvinfo : EIATTR_MAXREG_COUNT
	.align		4
        /*00bc*/ 	.byte	0x03, 0x1b
        /*00be*/ 	.short	0x00ff


	//----- nvinfo : EIATTR_NUM_BARRIERS
	.align		4
        /*00c0*/ 	.byte	0x02, 0x4c
        /*00c2*/ 	.byte	0x01
	.zero		1


	//----- nvinfo : EIATTR_MERCURY_ISA_VERSION
	.align		4
        /*00c4*/ 	.byte	0x03, 0x5f
        /*00c6*/ 	.short	0x0101


	//----- nvinfo : EIATTR_INT_WARP_WIDE_INSTR_OFFSETS
	.align		4
        /*00c8*/ 	.byte	0x04, 0x31
        /*00ca*/ 	.short	(.L_31 - .L_30)


	//   ....[0]....
.L_30:
        /*00cc*/ 	.word	0x00001300


	//   ....[1]....
        /*00d0*/ 	.word	0x00001320


	//   ....[2]....
        /*00d4*/ 	.word	0x000013d0


	//   ....[3]....
        /*00d8*/ 	.word	0x000018c0


	//   ....[4]....
        /*00dc*/ 	.word	0x000018d0


	//   ....[5]....
        /*00e0*/ 	.word	0x00001900


	//   ....[6]....
        /*00e4*/ 	.word	0x00001970


	//   ....[7]....
        /*00e8*/ 	.word	0x00002050


	//   ....[8]....
        /*00ec*/ 	.word	0x00002060


	//----- nvinfo : EIATTR_COOP_GROUP_MASK_REGIDS
	.align		4
.L_31:
        /*00f0*/ 	.byte	0x04, 0x29
        /*00f2*/ 	.short	(.L_33 - .L_32)


	//   ....[0]....
.L_32:
        /*00f4*/ 	.word	0xffffffff


	//   ....[1]....
        /*00f8*/ 	.word	0xffffffff


	//   ....[2]....
        /*00fc*/ 	.word	0xffffffff


	//----- nvinfo : EIATTR_COOP_GROUP_INSTR_OFFSETS
	.align		4
.L_33:
        /*0100*/ 	.byte	0x04, 0x28
        /*0102*/ 	.short	(.L_35 - .L_34)


	//   ....[0]....
.L_34:
        /*0104*/ 	.word	0x00000150


	//   ....[1]....
        /*0108*/ 	.word	0x00000720


	//   ....[2]....
        /*010c*/ 	.word	0x00000cd0


	//----- nvinfo : EIATTR_MBARRIER_INSTR_OFFSETS
	.align		4
.L_35:
        /*0110*/ 	.byte	0x04, 0x39
        /*0112*/ 	.short	(.L_37 - .L_36)


	//   ....[0]....
.L_36:
        /*0114*/ 	.word	0x00001470
        /*0118*/ 	.word	0x000000ff
        /*011c*/ 	.word	0x0000a000
        /*0120*/ 	.short	0x0100
        /*0122*/ 	.byte	0x05
	.zero		1


	//   ....[1]....
        /*0124*/ 	.word	0x000015b0
        /*0128*/ 	.word	0x000000ff
        /*012c*/ 	.word	0x0000a008
        /*0130*/ 	.short	0x0100
        /*0132*/ 	.byte	0x05
	.zero		1


	//   ....[2]....
        /*0134*/ 	.word	0x00001a00
        /*0138*/ 	.word	0x000000ff
        /*013c*/ 	.word	0x0000a000
        /*0140*/ 	.short	0x010a
        /*0142*/ 	.byte	0x0f
	.zero		1


	//   ....[3]....
        /*0144*/ 	.word	0x00001d60
        /*0148*/ 	.word	0x000000ff
        /*014c*/ 	.word	0x0000a000
        /*0150*/ 	.short	0x0108
        /*0152*/ 	.byte	0x05
	.zero		1


	//   ....[4]....
        /*0154*/ 	.word	0x00001e80
        /*0158*/ 	.word	0x000000ff
        /*015c*/ 	.word	0x0000a008
        /*0160*/ 	.short	0x0108
        /*0162*/ 	.byte	0x05
	.zero		1


	//   ....[5]....
        /*0164*/ 	.word	0x000020f0
        /*0168*/ 	.word	0x000000ff
        /*016c*/ 	.word	0x0000a000
        /*0170*/ 	.short	0x010a
        /*0172*/ 	.byte	0x0f
	.zero		1


	//----- nvinfo : EIATTR_NUM_MBARRIERS
	.align		4
.L_37:
        /*0174*/ 	.byte	0x03, 0x38
        /*0176*/ 	.short	0x0002


	//----- nvinfo : EIATTR_EXIT_INSTR_OFFSETS
	.align		4
        /*0178*/ 	.byte	0x04, 0x1c
        /*017a*/ 	.short	(.L_39 - .L_38)


	//   ....[0]....
.L_38:
        /*017c*/ 	.word	0x000020e0


	//----- nvinfo : EIATTR_REQNTID
	.align		4
.L_39:
        /*0180*/ 	.byte	0x04, 0x10
        /*0182*/ 	.short	(.L_41 - .L_40)
.L_40:
        /*0184*/ 	.word	0x00000100
        /*0188*/ 	.word	0x00000001
        /*018c*/ 	.word	0x00000001


	//----- nvinfo : EIATTR_CRS_STACK_SIZE
	.align		4
.L_41:
        /*0190*/ 	.byte	0x04, 0x1e
        /*0192*/ 	.short	(.L_43 - .L_42)
.L_42:
        /*0194*/ 	.word	0x00000000


	//----- nvinfo : EIATTR_CBANK_PARAM_SIZE
	.align		4
.L_43:
        /*0198*/ 	.byte	0x03, 0x19
        /*019a*/ 	.short	0x0050


	//----- nvinfo : EIATTR_PARAM_CBANK
	.align		4
        /*019c*/ 	.byte	0x04, 0x0a
        /*019e*/ 	.short	(.L_45 - .L_44)
	.align		4
.L_44:
        /*01a0*/ 	.word	index@(.nv.constant0.gluon_wgmma)
        /*01a4*/ 	.short	0x0210
        /*01a6*/ 	.short	0x0050


	//----- nvinfo : EIATTR_SW_WAR
	.align		4
.L_45:
        /*01a8*/ 	.byte	0x04, 0x36
        /*01aa*/ 	.short	(.L_47 - .L_46)
.L_46:
        /*01ac*/ 	.word	0x00000008
.L_47:


//--------------------- .nv.callgraph             --------------------------
	.section	.nv.callgraph,"",@"SHT_CUDA_CALLGRAPH"
	.align	4
	.sectionentsize	8
	.align		4
        /*0000*/ 	.word	0x00000000
	.align		4
        /*0004*/ 	.word	0xffffffff
	.align		4
        /*0008*/ 	.word	0x00000000
	.align		4
        /*000c*/ 	.word	0xfffffffe
	.align		4
        /*0010*/ 	.word	0x00000000
	.align		4
        /*0014*/ 	.word	0xfffffffd
	.align		4
        /*0018*/ 	.word	0x00000000
	.align		4
        /*001c*/ 	.word	0xfffffffc


//--------------------- .text.gluon_wgmma         --------------------------
	.section	.text.gluon_wgmma,"ax",@progbits
	.align	128
        .global         gluon_wgmma
        .type           gluon_wgmma,@function
        .size           gluon_wgmma,(.L_x_52 - gluon_wgmma)
        .other          gluon_wgmma,@"STO_CUDA_ENTRY STV_DEFAULT"
gluon_wgmma:
.text.gluon_wgmma:
[----:B------:R-:W-:Y:S01]  /*0000*/  LDC R1, c[0x0][0x28] ;  /* 0x00000a00ff017b82 */ /* 0x000fe20000000800 */
[----:B------:R-:W1:Y:S07]  /*0010*/  S2R R0, SR_TID.X ;  /* 0x0000000000007919 */ /* 0x000e6e0000002100 */
[----:B------:R-:W2:Y:S01]  /*0020*/  S2UR UR4, SR_CgaCtaId ;  /* 0x00000000000479c3 */ /* 0x000ea20000008800 */
[----:B------:R-:W-:Y:S01]  /*0030*/  UMOV UR5, 0x400 ;  /* 0x0000040000057882 */ /* 0x000fe20000000000 */
[----:B------:R-:W-:Y:S01]  /*0040*/  ULDC UR7, c[0x0][0xc] ;  /* 0x0000030000077ab9 */ /* 0x000fe20000000800 */
[----:B------:R-:W-:Y:S01]  /*0050*/  ULDC.64 UR20, c[0x0][0x250] ;  /* 0x0000940000147ab9 */ /* 0x000fe20000000a00 */
[----:B------:R-:W-:Y:S04]  /*0060*/  BSSY B0, `(.L_x_0) ;  /* 0x000001e000007945 */ /* 0x000fe80003800000 */
[----:B------:R-:W3:Y:S08]  /*0070*/  LDC R4, c[0x0][0x228] ;  /* 0x00008a00ff047b82 */ /* 0x000ef00000000800 */
[----:B------:R-:W4:Y:S08]  /*0080*/  LDC R15, c[0x0][0x230] ;  /* 0x00008c00ff0f7b82 */ /* 0x000f300000000800 */
[----:B------:R-:W-:Y:S01]  /*0090*/  S2UR UR28, SR_CTAID.Y ;  /* 0x00000000001c79c3 */ /* 0x000fe20000002600 */
[----:B--2---:R-:W-:-:S03]  /*00a0*/  ULEA UR5, UR4, UR5, 0x18 ;  /* 0x0000000504057291 */ /* 0x004fc6000f8ec03f */
[----:B------:R-:W-:Y:S01]  /*00b0*/  ULDC UR4, c[0x0][0x10] ;  /* 0x0000040000047ab9 */ /* 0x000fe20000000800 */
[----:B-1----:R-:W-:-:S03]  /*00c0*/  LOP3.LUT R6, R0, 0xff, RZ, 0xc0, !PT ;  /* 0x000000ff00067812 */ /* 0x002fc600078ec0ff */
[----:B------:R-:W1:Y:S01]  /*00d0*/  S2UR UR6, SR_CTAID.Z ;  /* 0x00000000000679c3 */ /* 0x000e620000002700 */
[----:B---3--:R-:W-:Y:S01]  /*00e0*/  VIADD R4, R4, 0xffffffff ;  /* 0xffffffff04047836 */ /* 0x008fe20000000000 */
[C---:B------:R-:W-:Y:S02]  /*00f0*/  ISETP.GE.U32.AND P0, PT, R6.reuse, 0x20, PT ;  /* 0x000000200600780c */ /* 0x040fe40003f06070 */
[C---:B------:R-:W-:Y:S02]  /*0100*/  ISETP.NE.U32.AND P2, PT, R6.reuse, RZ, PT ;  /* 0x000000ff0600720c */ /* 0x040fe40003f45070 */
[----:B------:R-:W-:Y:S02]  /*0110*/  LEA R14, R6, UR5, 0x2 ;  /* 0x00000005060e7c11 */ /* 0x000fe4000f8e10ff */
[----:B------:R-:W2:Y:S01]  /*0120*/  S2UR UR29, SR_CTAID.X ;  /* 0x00000000001d79c3 */ /* 0x000ea20000002500 */
[----:B----4-:R-:W-:-:S06]  /*0130*/  VIADD R12, R15, 0xffffffff ;  /* 0xffffffff0f0c7836 */ /* 0x010fcc0000000000 */
[----:B------:R3:W-:Y:S01]  /*0140*/  @!P0 STS [R14], RZ ;  /* 0x000000ff0e008388 */ /* 0x0007e20000000800 */
[----:B------:R-:W-:-:S03]  /*0150*/  NOP ;  /* 0x0000000000007918 */ /* 0x000fc60000000000 */
[----:B------:R3:W-:Y:S01]  /*0160*/  @!P2 STS [UR5+0x24], R4 ;  /* 0x00002404ff00a988 */ /* 0x0007e20008000805 */
[----:B-1----:R-:W-:-:S03]  /*0170*/  UIMAD UR4, UR6, UR4, UR28 ;  /* 0x00000004060472a4 */ /* 0x002fc6000f8e021c */
[----:B------:R3:W-:Y:S01]  /*0180*/  @!P2 STS [UR5+0x20], R12 ;  /* 0x0000200cff00a988 */ /* 0x0007e20008000805 */
[----:B--2---:R-:W-:-:S04]  /*0190*/  UIMAD UR4, UR4, UR7, UR29 ;  /* 0x00000007040472a4 */ /* 0x004fc8000f8e021d */
[----:B------:R-:W-:-:S04]  /*01a0*/  UIMAD UR4, UR4, 0x180, URZ ;  /* 0x00000180040478a4 */ /* 0x000fc8000f8e023f */
[----:B------:R-:W-:-:S04]  /*01b0*/  UIADD3 UR16, UP0, UR4, UR20, URZ ;  /* 0x0000001404107290 */ /* 0x000fc8000ff1e03f */
[----:B------:R-:W-:Y:S01]  /*01c0*/  ULEA.HI.X.SX32 UR17, UR4, UR21, 0x1, UP0 ;  /* 0x0000001504117291 */ /* 0x000fe200080f0e3f */
[----:B---3--:R-:W-:Y:S11]  /*01d0*/  @P2 BRA `(.L_x_1) ;  /* 0x0000000000182947 */ /* 0x008ff60003800000 */
[----:B------:R-:W1:Y:S01]  /*01e0*/  LDS R2, [UR5+0x8] ;  /* 0x00000805ff027984 */ /* 0x000e620008000800 */
[----:B------:R-:W2:Y:S01]  /*01f0*/  LDC.64 R8, c[0x0][0x210] ;  /* 0x00008400ff087b82 */ /* 0x000ea20000000a00 */
[----:B------:R-:W-:Y:S02]  /*0200*/  IMAD.MOV.U32 R3, RZ, RZ, 0x70 ;  /* 0x00000070ff037424 */ /* 0x000fe400078e00ff */
[----:B--2---:R2:W-:Y:S03]  /*0210*/  STS.64 [UR5], R8 ;  /* 0x00000008ff007988 */ /* 0x0045e60008000a05 */
[----:B-1----:R-:W-:-:S05]  /*0220*/  LOP3.LUT R2, R2, 0x10, R3, 0xd8, !PT ;  /* 0x0000001002027812 */ /* 0x002fca00078ed803 */
[----:B------:R2:W-:Y:S02]  /*0230*/  STS [UR5+0x8], R2 ;  /* 0x00000802ff007988 */ /* 0x0005e40008000805 */
.L_x_1:
[----:B------:R-:W-:Y:S05]  /*0240*/  BSYNC B0 ;  /* 0x0000000000007941 */ /* 0x000fea0003800000 */
.L_x_0:
[----:B------:R-:W-:Y:S04]  /*0250*/  BSSY B0, `(.L_x_2) ;  /* 0x000000a000007945 */ /* 0x000fe80003800000 */
[----:B------:R-:W-:Y:S05]  /*0260*/  @P2 BRA `(.L_x_3) ;  /* 0x0000000000202947 */ /* 0x000fea0003800000 */
[----:B--2---:R-:W1:Y:S01]  /*0270*/  LDS R2, [UR5+0x34] ;  /* 0x00003405ff027984 */ /* 0x004e620008000800 */
[----:B------:R-:W-:Y:S02]  /*0280*/  IMAD.MOV.U32 R3, RZ, RZ, 0x1f000000 ;  /* 0x1f000000ff037424 */ /* 0x000fe400078e00ff */
[----:B------:R-:W-:Y:S01]  /*0290*/  @!P2 IMAD.MOV.U32 R5, RZ, RZ, 0x3f ;  /* 0x0000003fff05a424 */ /* 0x000fe200078e00ff */
[----:B------:R-:W2:Y:S02]  /*02a0*/  @!P2 LDS R8, [UR5+0x38] ;  /* 0x00003805ff08a984 */ /* 0x000ea40008000800 */
[----:B-1----:R-:W-:Y:S02]  /*02b0*/  LOP3.LUT R2, R2, 0xff000000, R3, 0xb8, !PT ;  /* 0xff00000002027812 */ /* 0x002fe400078eb803 */
[----:B--2---:R-:W-:-:S03]  /*02c0*/  @!P2 LOP3.LUT R3, R8, 0xff, R5, 0xb8, !PT ;  /* 0x000000ff0803a812 */ /* 0x004fc600078eb805 */
[----:B------:R1:W-:Y:S04]  /*02d0*/  STS [UR5+0x34], R2 ;  /* 0x00003402ff007988 */ /* 0x0003e80008000805 */
[----:B------:R1:W-:Y:S02]  /*02e0*/  @!P2 STS [UR5+0x38], R3 ;  /* 0x00003803ff00a988 */ /* 0x0003e40008000805 */
.L_x_3:
[----:B------:R-:W-:Y:S05]  /*02f0*/  BSYNC B0 ;  /* 0x0000000000007941 */ /* 0x000fea0003800000 */
.L_x_2:
[----:B------:R-:W-:Y:S04]  /*0300*/  BSSY B0, `(.L_x_4) ;  /* 0x000000e000007945 */ /* 0x000fe80003800000 */
[----:B------:R-:W-:Y:S05]  /*0310*/  @P2 BRA `(.L_x_5) ;  /* 0x0000000000302947 */ /* 0x000fea0003800000 */
[----:B-1----:R-:W1:Y:S01]  /*0320*/  LDS R3, [UR5+0x34] ;  /* 0x00003405ff037984 */ /* 0x002e620008000800 */
[----:B------:R-:W3:Y:S03]  /*0330*/  LDC.64 R10, c[0x0][0x238] ;  /* 0x00008e00ff0a7b82 */ /* 0x000ee60000000a00 */
[----:B--2---:R-:W2:Y:S01]  /*0340*/  LDS R2, [UR5+0x1c] ;  /* 0x00001c05ff027984 */ /* 0x004ea20008000800 */
[C---:B---3--:R-:W-:Y:S01]  /*0350*/  SHF.L.U64.HI R8, R10.reuse, 0x1, R11 ;  /* 0x000000010a087819 */ /* 0x048fe2000001020b */
[----:B------:R-:W-:-:S03]  /*0360*/  IMAD.SHL.U32 R5, R10, 0x2, RZ ;  /* 0x000000020a057824 */ /* 0x000fc600078e00ff */
[--C-:B------:R-:W-:Y:S02]  /*0370*/  SHF.R.U32.HI R7, RZ, 0x4, R8.reuse ;  /* 0x00000004ff077819 */ /* 0x100fe40000011608 */
[----:B------:R-:W-:-:S05]  /*0380*/  SHF.R.U64 R5, R5, 0x4, R8 ;  /* 0x0000000405057819 */ /* 0x000fca0000001208 */
[----:B------:R3:W-:Y:S01]  /*0390*/  STS [UR5+0xc], R5 ;  /* 0x00000c05ff007988 */ /* 0x0007e20008000805 */
[----:B-1----:R-:W-:Y:S02]  /*03a0*/  LOP3.LUT R3, R3, 0x7, RZ, 0xb8, !PT ;  /* 0x0000000703037812 */ /* 0x002fe400078eb8ff */
[----:B--2---:R-:W-:-:S03]  /*03b0*/  LOP3.LUT R2, R2, 0xf, R7, 0xb8, !PT ;  /* 0x0000000f02027812 */ /* 0x004fc600078eb807 */
[----:B------:R3:W-:Y:S04]  /*03c0*/  STS [UR5+0x34], R3 ;  /* 0x00003403ff007988 */ /* 0x0007e80008000805 */
[----:B------:R3:W-:Y:S02]  /*03d0*/  STS [UR5+0x1c], R2 ;  /* 0x00001c02ff007988 */ /* 0x0007e40008000805 */
.L_x_5:
[----:B------:R-:W-:Y:S05]  /*03e0*/  BSYNC B0 ;  /* 0x0000000000007941 */ /* 0x000fea0003800000 */
.L_x_4:
[----:B------:R-:W-:Y:S04]  /*03f0*/  BSSY B1, `(.L_x_6) ;  /* 0x000001b000017945 */ /* 0x000fe80003800000 */
[----:B------:R-:W-:Y:S01]  /*0400*/  BSSY B0, `(.L_x_7) ;  /* 0x0000016000007945 */ /* 0x000fe20003800000 */
[----:B------:R-:W-:-:S03]  /*0410*/  IMAD.MOV.U32 R10, RZ, RZ, RZ ;  /* 0x000000ffff0a7224 */ /* 0x000fc600078e00ff */
[----:B------:R-:W-:Y:S05]  /*0420*/  @P2 BRA `(.L_x_8) ;  /* 0x0000000000202947 */ /* 0x000fea0003800000 */
[----:B-123--:R-:W1:Y:S02]  /*0430*/  LDS R2, [UR5+0x34] ;  /* 0x00003405ff027984 */ /* 0x00ee640008000800 */
[----:B-1----:R-:W-:-:S05]  /*0440*/  LOP3.LUT R2, R2, 0x38, RZ, 0xb8, !PT ;  /* 0x0000003802027812 */ /* 0x002fca00078eb8ff */
[----:B------:R1:W-:Y:S01]  /*0450*/  STS [UR5+0x34], R2 ;  /* 0x00003402ff007988 */ /* 0x0003e20008000805 */
[----:B------:R-:W-:Y:S05]  /*0460*/  @P2 BRA `(.L_x_9) ;  /* 0x0000000000202947 */ /* 0x000fea0003800000 */
[----:B-1----:R-:W1:Y:S01]  /*0470*/  LDS R2, [UR5+0x8] ;  /* 0x00000805ff027984 */ /* 0x002e620008000800 */
[----:B------:R-:W-:-:S05]  /*0480*/  IMAD.MOV.U32 R3, RZ, RZ, 0x780 ;  /* 0x00000780ff037424 */ /* 0x000fca00078e00ff */
[----:B-1----:R-:W-:-:S05]  /*0490*/  LOP3.LUT R2, R2, 0x500, R3, 0xd8, !PT ;  /* 0x0000050002027812 */ /* 0x002fca00078ed803 */
[----:B------:R4:W-:Y:S02]  /*04a0*/  STS [UR5+0x8], R2 ;  /* 0x00000802ff007988 */ /* 0x0009e40008000805 */
.L_x_8:
[----:B------:R-:W-:Y:S05]  /*04b0*/  @P2 BRA `(.L_x_10) ;  /* 0x0000000000282947 */ /* 0x000fea0003800000 */
[----:B-1234-:R-:W1:Y:S02]  /*04c0*/  LDS R2, [UR5+0x8] ;  /* 0x00000805ff027984 */ /* 0x01ee640008000800 */
[----:B-1----:R-:W-:-:S05]  /*04d0*/  LOP3.LUT R2, R2, 0x1800, RZ, 0xb8, !PT ;  /* 0x0000180002027812 */ /* 0x002fca00078eb8ff */
[----:B------:R2:W-:Y:S02]  /*04e0*/  STS [UR5+0x8], R2 ;  /* 0x00000802ff007988 */ /* 0x0005e40008000805 */
.L_x_9:
[----:B------:R-:W-:Y:S05]  /*04f0*/  @P2 BREAK B0 ;  /* 0x0000000000002942 */ /* 0x000fea0003800000 */
[----:B------:R-:W-:Y:S05]  /*0500*/  @P2 BRA `(.L_x_11) ;  /* 0x0000000000242947 */ /* 0x000fea0003800000 */
[----:B------:R-:W3:Y:S01]  /*0510*/  LDS R3, [UR5+0x8] ;  /* 0x00000805ff037984 */ /* 0x000ee20008000800 */
[----:B-12---:R-:W-:-:S05]  /*0520*/  IMAD.MOV.U32 R2, RZ, RZ, 0x6000 ;  /* 0x00006000ff027424 */ /* 0x006fca00078e00ff */
[----:B---3--:R-:W-:-:S04]  /*0530*/  LOP3.LUT R2, R3, 0x4000, R2, 0xd8, !PT ;  /* 0x0000400003027812 */ /* 0x008fc800078ed802 */
[----:B------:R-:W-:-:S05]  /*0540*/  LOP3.LUT R2, R2, 0x400000, RZ, 0xb8, !PT ;  /* 0x0040000002027812 */ /* 0x000fca00078eb8ff */
[----:B------:R5:W-:Y:S02]  /*0550*/  STS [UR5+0x8], R2 ;  /* 0x00000802ff007988 */ /* 0x000be40008000805 */
.L_x_10:
[----:B------:R-:W-:Y:S05]  /*0560*/  BSYNC B0 ;  /* 0x0000000000007941 */ /* 0x000fea0003800000 */
.L_x_7:
[----:B-12345:R-:W1:Y:S02]  /*0570*/  @!P2 LDS R2, [UR5+0x8] ;  /* 0x00000805ff02a984 */ /* 0x03ee640008000800 */
[----:B-1----:R-:W-:-:S05]  /*0580*/  @!P2 LOP3.LUT R2, R2, 0x8000, RZ, 0xb8, !PT ;  /* 0x000080000202a812 */ /* 0x002fca00078eb8ff */
[----:B------:R3:W-:Y:S02]  /*0590*/  @!P2 STS [UR5+0x8], R2 ;  /* 0x00000802ff00a988 */ /* 0x0007e40008000805 */
.L_x_11:
[----:B------:R-:W-:Y:S05]  /*05a0*/  BSYNC B1 ;  /* 0x0000000000017941 */ /* 0x000fea0003800000 */
.L_x_6:
[----:B------:R-:W-:Y:S05]  /*05b0*/  WARPSYNC.ALL ;  /* 0x0000000000007948 */ /* 0x000fea0003800000 */
[----:B------:R-:W4:Y:S02]  /*05c0*/  LDC R5, c[0x0][0x22c] ;  /* 0x00008b00ff057b82 */ /* 0x000f240000000800 */
[----:B----4-:R-:W-:Y:S01]  /*05d0*/  VIADD R5, R5, 0xffffffff ;  /* 0xffffffff05057836 */ /* 0x010fe20000000000 */
[----:B------:R-:W-:Y:S06]  /*05e0*/  @P0 BRA `(.L_x_12) ;  /* 0x0000000000280947 */ /* 0x000fec0003800000 */
[----:B-123--:R-:W1:Y:S01]  /*05f0*/  S2R R2, SR_LANEID ;  /* 0x0000000000027919 */ /* 0x00ee620000000000 */
[----:B------:R-:W-:Y:S05]  /*0600*/  WARPSYNC.ALL ;  /* 0x0000000000007948 */ /* 0x000fea0003800000 */
[----:B-1----:R-:W-:-:S05]  /*0610*/  IMAD.SHL.U32 R7, R2, 0x4, RZ ;  /* 0x0000000402077824 */ /* 0x002fca00078e00ff */
[----:B------:R-:W1:Y:S01]  /*0620*/  LDS R9, [R7+UR5] ;  /* 0x0000000507097984 */ /* 0x000e620008000800 */
[----:B------:R-:W-:-:S05]  /*0630*/  IADD3 R2, P1, R7, UR16, RZ ;  /* 0x0000001007027c10 */ /* 0x000fca000ff3e0ff */
[----:B------:R-:W-:-:S05]  /*0640*/  IMAD.X R3, RZ, RZ, UR17, P1 ;  /* 0x00000011ff037e24 */ /* 0x000fca00088e06ff */
[----:B-1----:R4:W5:Y:S01]  /*0650*/  ATOMG.E.EXCH.STRONG.GPU PT, RZ, [R2], R9 ;  /* 0x0000000902ff73a8 */ /* 0x00296200041ee100 */
[----:B------:R-:W-:-:S04]  /*0660*/  DEPBAR {5,4,3,2,1,0} ;  /* 0x0000003f0000791a */ /* 0x000fc80000000000 */
[----:B------:R4:W-:Y:S01]  /*0670*/  UTMACCTL.IV [UR16] ;  /* 0x00000000100079b9 */ /* 0x0009e20008000000 */
[----:B------:R-:W-:Y:S01]  /*0680*/  NOP ;  /* 0x0000000000007918 */ /* 0x000fe20000000000 */
.L_x_12:
[----:B------:R-:W-:Y:S05]  /*0690*/  @P0 BRA `(.L_x_13) ;  /* 0x00000000000c0947 */ /* 0x000fea0003800000 */
[----:B------:R0:W-:Y:S01]  /*06a0*/  UTMACMDFLUSH ;  /* 0x00000000000079b7 */ /* 0x0001e20000000000 */
[----:B------:R-:W-:Y:S05]  /*06b0*/  @P0 BRA `(.L_x_13) ;  /* 0x0000000000040947 */ /* 0x000fea0003800000 */
[----:B------:R-:W-:-:S04]  /*06c0*/  DEPBAR.LE SB0, 0x0 ;  /* 0x000080000000791a */ /* 0x000fc80000000000 */
.L_x_13:
[----:B------:R-:W-:Y:S05]  /*06d0*/  WARPSYNC.ALL ;  /* 0x0000000000007948 */ /* 0x000fea0003800000 */
[----:B-----5:R-:W-:Y:S06]  /*06e0*/  BAR.SYNC.DEFER_BLOCKING 0x0 ;  /* 0x0000000000007b1d */ /* 0x020fec0000010000 */
[----:B------:R-:W-:Y:S02]  /*06f0*/  BSSY B1, `(.L_x_14) ;  /* 0x000000b000017945 */ /* 0x000fe40003800000 */
[----:B------:R-:W-:Y:S06]  /*0700*/  BAR.SYNC.DEFER_BLOCKING 0x0 ;  /* 0x0000000000007b1d */ /* 0x000fec0000010000 */
[----:B------:R5:W-:Y:S01]  /*0710*/  @!P0 STS [R14], RZ ;  /* 0x000000ff0e008388 */ /* 0x000be20000000800 */
[----:B------:R-:W-:Y:S01]  /*0720*/  NOP ;  /* 0x0000000000007918 */ /* 0x000fe20000000000 */
[----:B------:R-:W-:Y:S05]  /*0730*/  @P2 BRA `(.L_x_15) ;  /* 0x0000000000182947 */ /* 0x000fea0003800000 */
[----:B-1234-:R-:W1:Y:S01]  /*0740*/  LDS R2, [UR5+0x8] ;  /* 0x00000805ff027984 */ /* 0x01ee620008000800 */
[----:B------:R-:W2:Y:S01]  /*0750*/  LDC.64 R8, c[0x0][0x218] ;  /* 0x00008600ff087b82 */ /* 0x000ea20000000a00 */
[----:B------:R-:W-:Y:S02]  /*0760*/  IMAD.MOV.U32 R3, RZ, RZ, 0x70 ;  /* 0x00000070ff037424 */ /* 0x000fe400078e00ff */
[----:B--2---:R2:W-:Y:S03]  /*0770*/  STS.64 [UR5], R8 ;  /* 0x00000008ff007988 */ /* 0x0045e60008000a05 */
[----:B-1----:R-:W-:-:S05]  /*0780*/  LOP3.LUT R2, R2, 0x10, R3, 0xd8, !PT ;  /* 0x0000001002027812 */ /* 0x002fca00078ed803 */
[----:B------:R2:W-:Y:S02]  /*0790*/  STS [UR5+0x8], R2 ;  /* 0x00000802ff007988 */ /* 0x0005e40008000805 */
.L_x_15:
[----:B----4-:R-:W-:Y:S05]  /*07a0*/  BSYNC B1 ;  /* 0x0000000000017941 */ /* 0x010fea0003800000 */
.L_x_14:
[----:B------:R-:W-:Y:S04]  /*07b0*/  BSSY B1, `(.L_x_16) ;  /* 0x000000a000017945 */ /* 0x000fe80003800000 */
[----:B------:R-:W-:Y:S05]  /*07c0*/  @P2 BRA `(.L_x_17) ;  /* 0x0000000000202947 */ /* 0x000fea0003800000 */
[----:B-123--:R-:W1:Y:S01]  /*07d0*/  LDS R2, [UR5+0x34] ;  /* 0x00003405ff027984 */ /* 0x00ee620008000800 */
[----:B------:R-:W-:Y:S02]  /*07e0*/  IMAD.MOV.U32 R3, RZ, RZ, 0x3f000000 ;  /* 0x3f000000ff037424 */ /* 0x000fe400078e00ff */
[----:B------:R-:W-:Y:S01]  /*07f0*/  @!P2 IMAD.MOV.U32 R7, RZ, RZ, 0x1f ;  /* 0x0000001fff07a424 */ /* 0x000fe200078e00ff */
[----:B------:R-:W2:Y:S02]  /*0800*/  @!P2 LDS R8, [UR5+0x38] ;  /* 0x00003805ff08a984 */ /* 0x000ea40008000800 */
[----:B-1----:R-:W-:Y:S02]  /*0810*/  LOP3.LUT R2, R2, 0xff000000, R3, 0xb8, !PT ;  /* 0xff00000002027812 */ /* 0x002fe400078eb803 */
[----:B--2---:R-:W-:-:S03]  /*0820*/  @!P2 LOP3.LUT R3, R8, 0xff, R7, 0xb8, !PT ;  /* 0x000000ff0803a812 */ /* 0x004fc600078eb807 */
[----:B------:R4:W-:Y:S04]  /*0830*/  STS [UR5+0x34], R2 ;  /* 0x00003402ff007988 */ /* 0x0009e80008000805 */
[----:B------:R4:W-:Y:S02]  /*0840*/  @!P2 STS [UR5+0x38], R3 ;  /* 0x00003803ff00a988 */ /* 0x0009e40008000805 */
.L_x_17:
[----:B------:R-:W-:Y:S05]  /*0850*/  BSYNC B1 ;  /* 0x0000000000017941 */ /* 0x000fea0003800000 */
.L_x_16:
[----:B------:R-:W-:Y:S04]  /*0860*/  BSSY B1, `(.L_x_18) ;  /* 0x0000004000017945 */ /* 0x000fe80003800000 */
[----:B------:R-:W-:Y:S05]  /*0870*/  @P2 BRA `(.L_x_19) ;  /* 0x0000000000082947 */ /* 0x000fea0003800000 */
[----:B------:R1:W-:Y:S04]  /*0880*/  STS [UR5+0x24], R12 ;  /* 0x0000240cff007988 */ /* 0x0003e80008000805 */
[----:B------:R1:W-:Y:S02]  /*0890*/  STS [UR5+0x20], R5 ;  /* 0x00002005ff007988 */ /* 0x0003e40008000805 */
.L_x_19:
[----:B------:R-:W-:Y:S05]  /*08a0*/  BSYNC B1 ;  /* 0x0000000000017941 */ /* 0x000fea0003800000 */
.L_x_18:
[----:B------:R-:W-:Y:S04]  /*08b0*/  BSSY B1, `(.L_x_20) ;  /* 0x000000e000017945 */ /* 0x000fe80003800000 */
[----:B------:R-:W-:Y:S05]  /*08c0*/  @P2 BRA `(.L_x_21) ;  /* 0x0000000000302947 */ /* 0x000fea0003800000 */
[----:B----4-:R-:W4:Y:S01]  /*08d0*/  LDS R3, [UR5+0x34] ;  /* 0x00003405ff037984 */ /* 0x010f220008000800 */
[----:B-1----:R-:W1:Y:S03]  /*08e0*/  LDC.64 R12, c[0x0][0x240] ;  /* 0x00009000ff0c7b82 */ /* 0x002e660000000a00 */
[----:B--23--:R-:W2:Y:S01]  /*08f0*/  LDS R2, [UR5+0x1c] ;  /* 0x00001c05ff027984 */ /* 0x00cea20008000800 */
[C---:B-1----:R-:W-:Y:S01]  /*0900*/  SHF.L.U64.HI R8, R12.reuse, 0x1, R13 ;  /* 0x000000010c087819 */ /* 0x042fe2000001020d */
[----:B------:R-:W-:-:S03]  /*0910*/  IMAD.SHL.U32 R7, R12, 0x2, RZ ;  /* 0x000000020c077824 */ /* 0x000fc600078e00ff */
[--C-:B------:R-:W-:Y:S02]  /*0920*/  SHF.R.U32.HI R9, RZ, 0x4, R8.reuse ;  /* 0x00000004ff097819 */ /* 0x100fe40000011608 */
[----:B------:R-:W-:-:S05]  /*0930*/  SHF.R.U64 R7, R7, 0x4, R8 ;  /* 0x0000000407077819 */ /* 0x000fca0000001208 */
[----:B------:R1:W-:Y:S01]  /*0940*/  STS [UR5+0xc], R7 ;  /* 0x00000c07ff007988 */ /* 0x0003e20008000805 */
[----:B----4-:R-:W-:Y:S02]  /*0950*/  LOP3.LUT R3, R3, 0x7, RZ, 0xb8, !PT ;  /* 0x0000000703037812 */ /* 0x010fe400078eb8ff */
[----:B--2---:R-:W-:-:S03]  /*0960*/  LOP3.LUT R2, R2, 0xf, R9, 0xb8, !PT ;  /* 0x0000000f02027812 */ /* 0x004fc600078eb809 */
[----:B------:R1:W-:Y:S04]  /*0970*/  STS [UR5+0x34], R3 ;  /* 0x00003403ff007988 */ /* 0x0003e80008000805 */
[----:B------:R1:W-:Y:S02]  /*0980*/  STS [UR5+0x1c], R2 ;  /* 0x00001c02ff007988 */ /* 0x0003e40008000805 */
.L_x_21:
[----:B------:R-:W-:Y:S05]  /*0990*/  BSYNC B1 ;  /* 0x0000000000017941 */ /* 0x000fea0003800000 */
.L_x_20:
[----:B------:R-:W-:Y:S04]  /*09a0*/  BSSY B2, `(.L_x_22) ;  /* 0x000001a000027945 */ /* 0x000fe80003800000 */
[----:B------:R-:W-:Y:S04]  /*09b0*/  BSSY B1, `(.L_x_23) ;  /* 0x0000015000017945 */ /* 0x000fe80003800000 */
[----:B------:R-:W-:Y:S05]  /*09c0*/  @P2 BRA `(.L_x_24) ;  /* 0x0000000000202947 */ /* 0x000fea0003800000 */
[----:B-1234-:R-:W1:Y:S02]  /*09d0*/  LDS R2, [UR5+0x34] ;  /* 0x00003405ff027984 */ /* 0x01ee640008000800 */
[----:B-1----:R-:W-:-:S05]  /*09e0*/  LOP3.LUT R2, R2, 0x38, RZ, 0xb8, !PT ;  /* 0x0000003802027812 */ /* 0x002fca00078eb8ff */
[----:B------:R1:W-:Y:S01]  /*09f0*/  STS [UR5+0x34], R2 ;  /* 0x00003402ff007988 */ /* 0x0003e20008000805 */
[----:B------:R-:W-:Y:S05]  /*0a00*/  @P2 BRA `(.L_x_25) ;  /* 0x0000000000202947 */ /* 0x000fea0003800000 */
[----:B-1----:R-:W1:Y:S01]  /*0a10*/  LDS R2, [UR5+0x8] ;  /* 0x00000805ff027984 */ /* 0x002e620008000800 */
[----:B------:R-:W-:-:S05]  /*0a20*/  IMAD.MOV.U32 R3, RZ, RZ, 0x780 ;  /* 0x00000780ff037424 */ /* 0x000fca00078e00ff */
[----:B-1----:R-:W-:-:S05]  /*0a30*/  LOP3.LUT R2, R2, 0x500, R3, 0xd8, !PT ;  /* 0x0000050002027812 */ /* 0x002fca00078ed803 */
[----:B------:R1:W-:Y:S02]  /*0a40*/  STS [UR5+0x8], R2 ;  /* 0x00000802ff007988 */ /* 0x0003e40008000805 */
.L_x_24:
[----:B------:R-:W-:Y:S05]  /*0a50*/  @P2 BRA `(.L_x_26) ;  /* 0x0000000000282947 */ /* 0x000fea0003800000 */
[----:B-1234-:R-:W1:Y:S02]  /*0a60*/  LDS R2, [UR5+0x8] ;  /* 0x00000805ff027984 */ /* 0x01ee640008000800 */
[----:B-1----:R-:W-:-:S05]  /*0a70*/  LOP3.LUT R2, R2, 0x1800, RZ, 0xb8, !PT ;  /* 0x0000180002027812 */ /* 0x002fca00078eb8ff */
[----:B------:R2:W-:Y:S02]  /*0a80*/  STS [UR5+0x8], R2 ;  /* 0x00000802ff007988 */ /* 0x0005e40008000805 */
.L_x_25:
[----:B------:R-:W-:Y:S05]  /*0a90*/  @P2 BREAK B1 ;  /* 0x0000000000012942 */ /* 0x000fea0003800000 */
[----:B------:R-:W-:Y:S05]  /*0aa0*/  @P2 BRA `(.L_x_27) ;  /* 0x0000000000242947 */ /* 0x000fea0003800000 */
[----:B-12---:R-:W1:Y:S01]  /*0ab0*/  LDS R2, [UR5+0x8] ;  /* 0x00000805ff027984 */ /* 0x006e620008000800 */
[----:B------:R-:W-:-:S05]  /*0ac0*/  IMAD.MOV.U32 R3, RZ, RZ, 0x6000 ;  /* 0x00006000ff037424 */ /* 0x000fca00078e00ff */
[----:B-1----:R-:W-:-:S04]  /*0ad0*/  LOP3.LUT R2, R2, 0x6000, R3, 0xd8, !PT ;  /* 0x0000600002027812 */ /* 0x002fc800078ed803 */
[----:B------:R-:W-:-:S05]  /*0ae0*/  LOP3.LUT R2, R2, 0x400000, RZ, 0xb8, !PT ;  /* 0x0040000002027812 */ /* 0x000fca00078eb8ff */
[----:B------:R1:W-:Y:S02]  /*0af0*/  STS [UR5+0x8], R2 ;  /* 0x00000802ff007988 */ /* 0x0003e40008000805 */
.L_x_26:
[----:B------:R-:W-:Y:S05]  /*0b00*/  BSYNC B1 ;  /* 0x0000000000017941 */ /* 0x000fea0003800000 */
.L_x_23:
[----:B-1234-:R-:W1:Y:S02]  /*0b10*/  @!P2 LDS R2, [UR5+0x8] ;  /* 0x00000805ff02a984 */ /* 0x01ee640008000800 */
[----:B-1----:R-:W-:-:S05]  /*0b20*/  @!P2 LOP3.LUT R2, R2, 0x8000, RZ, 0xb8, !PT ;  /* 0x000080000202a812 */ /* 0x002fca00078eb8ff */
[----:B------:R3:W-:Y:S02]  /*0b30*/  @!P2 STS [UR5+0x8], R2 ;  /* 0x00000802ff00a988 */ /* 0x0007e40008000805 */
.L_x_27:
[----:B------:R-:W-:Y:S05]  /*0b40*/  BSYNC B2 ;  /* 0x0000000000027941 */ /* 0x000fea0003800000 */
.L_x_22:
[----:B------:R-:W-:Y:S05]  /*0b50*/  WARPSYNC.ALL ;  /* 0x0000000000007948 */ /* 0x000fea0003800000 */
[----:B------:R-:W-:-:S04]  /*0b60*/  UIADD3 UR19, UR4, 0x80, URZ ;  /* 0x0000008004137890 */ /* 0x000fc8000fffe03f */
[----:B------:R-:W-:-:S04]  /*0b70*/  UIADD3 UR18, UP0, UR19, UR20, URZ ;  /* 0x0000001413127290 */ /* 0x000fc8000ff1e03f */
[----:B------:R-:W-:Y:S01]  /*0b80*/  ULEA.HI.X.SX32 UR19, UR19, UR21, 0x1, UP0 ;  /* 0x0000001513137291 */ /* 0x000fe200080f0e3f */
[----:B------:R-:W-:Y:S11]  /*0b90*/  @P0 BRA `(.L_x_28) ;  /* 0x0000000000280947 */ /* 0x000ff60003800000 */
[----:B-123--:R-:W1:Y:S01]  /*0ba0*/  S2R R2, SR_LANEID ;  /* 0x0000000000027919 */ /* 0x00ee620000000000 */
[----:B------:R-:W-:Y:S05]  /*0bb0*/  WARPSYNC.ALL ;  /* 0x0000000000007948 */ /* 0x000fea0003800000 */
[----:B-1----:R-:W-:-:S05]  /*0bc0*/  IMAD.SHL.U32 R8, R2, 0x4, RZ ;  /* 0x0000000402087824 */ /* 0x002fca00078e00ff */
[----:B------:R-:W1:Y:S01]  /*0bd0*/  LDS R7, [R8+UR5] ;  /* 0x0000000508077984 */ /* 0x000e620008000800 */
[----:B------:R-:W-:-:S05]  /*0be0*/  IADD3 R2, P1, R8, UR18, RZ ;  /* 0x0000001208027c10 */ /* 0x000fca000ff3e0ff */
[----:B------:R-:W-:-:S05]  /*0bf0*/  IMAD.X R3, RZ, RZ, UR19, P1 ;  /* 0x00000013ff037e24 */ /* 0x000fca00088e06ff */
[----:B-1----:R4:W2:Y:S01]  /*0c00*/  ATOMG.E.EXCH.STRONG.GPU PT, RZ, [R2], R7 ;  /* 0x0000000702ff73a8 */ /* 0x0028a200041ee100 */
[----:B------:R-:W-:-:S04]  /*0c10*/  DEPBAR {5,4,3,2,1,0} ;  /* 0x0000003f0000791a */ /* 0x000fc80000000000 */
[----:B------:R4:W-:Y:S01]  /*0c20*/  UTMACCTL.IV [UR18] ;  /* 0x00000000120079b9 */ /* 0x0009e20008000000 */
[----:B------:R-:W-:Y:S01]  /*0c30*/  NOP ;  /* 0x0000000000007918 */ /* 0x000fe20000000000 */
.L_x_28:
[----:B------:R-:W-:Y:S05]  /*0c40*/  @P0 BRA `(.L_x_29) ;  /* 0x00000000000c0947 */ /* 0x000fea0003800000 */
[----:B------:R0:W-:Y:S01]  /*0c50*/  UTMACMDFLUSH ;  /* 0x00000000000079b7 */ /* 0x0001e20000000000 */
[----:B------:R-:W-:Y:S05]  /*0c60*/  @P0 BRA `(.L_x_29) ;  /* 0x0000000000040947 */ /* 0x000fea0003800000 */
[----:B------:R-:W-:-:S04]  /*0c70*/  DEPBAR.LE SB0, 0x0 ;  /* 0x000080000000791a */ /* 0x000fc80000000000 */
.L_x_29:
[----:B------:R-:W-:Y:S05]  /*0c80*/  WARPSYNC.ALL ;  /* 0x0000000000007948 */ /* 0x000fea0003800000 */
[----:B--2---:R-:W-:Y:S06]  /*0c90*/  BAR.SYNC.DEFER_BLOCKING 0x0 ;  /* 0x0000000000007b1d */ /* 0x004fec0000010000 */
[----:B------:R-:W-:Y:S02]  /*0ca0*/  BSSY B2, `(.L_x_30) ;  /* 0x000000b000027945 */ /* 0x000fe40003800000 */
[----:B------:R-:W-:Y:S06]  /*0cb0*/  BAR.SYNC.DEFER_BLOCKING 0x0 ;  /* 0x0000000000007b1d */ /* 0x000fec0000010000 */
[----:B------:R2:W-:Y:S01]  /*0cc0*/  @!P0 STS [R14], RZ ;  /* 0x000000ff0e008388 */ /* 0x0005e20000000800 */
[----:B------:R-:W-:Y:S01]  /*0cd0*/  NOP ;  /* 0x0000000000007918 */ /* 0x000fe20000000000 */
[----:B------:R-:W-:Y:S05]  /*0ce0*/  @P2 BRA `(.L_x_31) ;  /* 0x0000000000182947 */ /* 0x000fea0003800000 */
[----:B-1-34-:R-:W1:Y:S01]  /*0cf0*/  LDS R2, [UR5+0x8] ;  /* 0x00000805ff027984 */ /* 0x01ae620008000800 */
[----:B------:R-:W3:Y:S01]  /*0d00*/  LDC.64 R8, c[0x0][0x220] ;  /* 0x00008800ff087b82 */ /* 0x000ee20000000a00 */
[----:B------:R-:W-:Y:S02]  /*0d10*/  IMAD.MOV.U32 R3, RZ, RZ, 0x70 ;  /* 0x00000070ff037424 */ /* 0x000fe400078e00ff */
[----:B---3--:R3:W-:Y:S03]  /*0d20*/  STS.64 [UR5], R8 ;  /* 0x00000008ff007988 */ /* 0x0087e60008000a05 */
[----:B-1----:R-:W-:-:S05]  /*0d30*/  LOP3.LUT R2, R2, 0x10, R3, 0xd8, !PT ;  /* 0x0000001002027812 */ /* 0x002fca00078ed803 */
[----:B------:R3:W-:Y:S02]  /*0d40*/  STS [UR5+0x8], R2 ;  /* 0x00000802ff007988 */ /* 0x0007e40008000805 */
.L_x_31:
[----:B----4-:R-:W-:Y:S05]  /*0d50*/  BSYNC B2 ;  /* 0x0000000000027941 */ /* 0x010fea0003800000 */
.L_x_30:
[----:B------:R-:W-:Y:S04]  /*0d60*/  BSSY B3, `(.L_x_32) ;  /* 0x0000011000037945 */ /* 0x000fe80003800000 */
[----:B------:R-:W-:Y:S04]  /*0d70*/  BSSY B2, `(.L_x_33) ;  /* 0x000000e000027945 */ /* 0x000fe80003800000 */
[----:B------:R-:W-:Y:S05]  /*0d80*/  @P2 BRA `(.L_x_34) ;  /* 0x0000000000242947 */ /* 0x000fea0003800000 */
[----:B-1-3--:R-:W1:Y:S01]  /*0d90*/  LDS R2, [UR5+0x34] ;  /* 0x00003405ff027984 */ /* 0x00ae620008000800 */
[----:B------:R-:W-:-:S05]  /*0da0*/  IMAD.MOV.U32 R3, RZ, RZ, 0x3f000000 ;  /* 0x3f000000ff037424 */ /* 0x000fca00078e00ff */
[----:B-1----:R-:W-:-:S05]  /*0db0*/  LOP3.LUT R2, R2, 0xff000000, R3, 0xb8, !PT ;  /* 0xff00000002027812 */ /* 0x002fca00078eb803 */
[----:B------:R1:W-:Y:S01]  /*0dc0*/  STS [UR5+0x34], R2 ;  /* 0x00003402ff007988 */ /* 0x0003e20008000805 */
[----:B------:R-:W-:Y:S05]  /*0dd0*/  @P2 BRA `(.L_x_35) ;  /* 0x00000000001c2947 */ /* 0x000fea0003800000 */
[----:B-1----:R-:W1:Y:S01]  /*0de0*/  LDS R2, [UR5+0x38] ;  /* 0x00003805ff027984 */ /* 0x002e620008000800 */
[----:B------:R-:W-:-:S05]  /*0df0*/  IMAD.MOV.U32 R3, RZ, RZ, 0x3f ;  /* 0x0000003fff037424 */ /* 0x000fca00078e00ff */
[----:B-1----:R-:W-:-:S05]  /*0e00*/  LOP3.LUT R2, R2, 0xff, R3, 0xb8, !PT ;  /* 0x000000ff02027812 */ /* 0x002fca00078eb803 */
[----:B------:R4:W-:Y:S02]  /*0e10*/  STS [UR5+0x38], R2 ;  /* 0x00003802ff007988 */ /* 0x0009e40008000805 */
.L_x_34:
[----:B------:R-:W-:Y:S05]  /*0e20*/  @P2 BREAK B2 ;  /* 0x0000000000022942 */ /* 0x000fea0003800000 */
[----:B------:R-:W-:Y:S05]  /*0e30*/  @P2 BRA `(.L_x_36) ;  /* 0x00000000000c2947 */ /* 0x000fea0003800000 */
[----:B------:R1:W-:Y:S02]  /*0e40*/  STS [UR5+0x20], R5 ;  /* 0x00002005ff007988 */ /* 0x0003e40008000805 */
.L_x_35:
[----:B------:R-:W-:Y:S05]  /*0e50*/  BSYNC B2 ;  /* 0x0000000000027941 */ /* 0x000fea0003800000 */
.L_x_33:
[----:B------:R1:W-:Y:S02]  /*0e60*/  @!P2 STS [UR5+0x24], R4 ;  /* 0x00002404ff00a988 */ /* 0x0003e40008000805 */
.L_x_36:
[----:B------:R-:W-:Y:S05]  /*0e70*/  BSYNC B3 ;  /* 0x0000000000037941 */ /* 0x000fea0003800000 */
.L_x_32:
[----:B------:R-:W-:Y:S05]  /*0e80*/  WARPSYNC.ALL ;  /* 0x0000000000007948 */ /* 0x000fea0003800000 */
[----:B------:R-:W-:Y:S04]  /*0e90*/  BSSY B3, `(.L_x_37) ;  /* 0x000000e000037945 */ /* 0x000fe80003800000 */
[----:B------:R-:W-:Y:S05]  /*0ea0*/  @P2 BRA `(.L_x_38) ;  /* 0x0000000000302947 */ /* 0x000fea0003800000 */
[----:B------:R-:W5:Y:S01]  /*0eb0*/  LDS R3, [UR5+0x34] ;  /* 0x00003405ff037984 */ /* 0x000f620008000800 */
[----:B-1----:R-:W1:Y:S03]  /*0ec0*/  LDC.64 R4, c[0x0][0x248] ;  /* 0x00009200ff047b82 */ /* 0x002e660000000a00 */
[----:B---34-:R-:W3:Y:S01]  /*0ed0*/  LDS R2, [UR5+0x1c] ;  /* 0x00001c05ff027984 */ /* 0x018ee20008000800 */
[C---:B-1----:R-:W-:Y:S01]  /*0ee0*/  SHF.L.U64.HI R5, R4.reuse, 0x1, R5 ;  /* 0x0000000104057819 */ /* 0x042fe20000010205 */
[----:B------:R-:W-:-:S03]  /*0ef0*/  IMAD.SHL.U32 R4, R4, 0x2, RZ ;  /* 0x0000000204047824 */ /* 0x000fc600078e00ff */
[--C-:B------:R-:W-:Y:S02]  /*0f00*/  SHF.R.U32.HI R7, RZ, 0x4, R5.reuse ;  /* 0x00000004ff077819 */ /* 0x100fe40000011605 */
[----:B------:R-:W-:-:S05]  /*0f10*/  SHF.R.U64 R4, R4, 0x4, R5 ;  /* 0x0000000404047819 */ /* 0x000fca0000001205 */
[----:B------:R1:W-:Y:S01]  /*0f20*/  STS [UR5+0xc], R4 ;  /* 0x00000c04ff007988 */ /* 0x0003e20008000805 */
[----:B-----5:R-:W-:Y:S02]  /*0f30*/  LOP3.LUT R3, R3, 0x7, RZ, 0xb8, !PT ;  /* 0x0000000703037812 */ /* 0x020fe400078eb8ff */
[----:B---3--:R-:W-:-:S03]  /*0f40*/  LOP3.LUT R2, R2, 0xf, R7, 0xb8, !PT ;  /* 0x0000000f02027812 */ /* 0x008fc600078eb807 */
[----:B------:R1:W-:Y:S04]  /*0f50*/  STS [UR5+0x34], R3 ;  /* 0x00003403ff007988 */ /* 0x0003e80008000805 */
[----:B------:R1:W-:Y:S02]  /*0f60*/  STS [UR5+0x1c], R2 ;  /* 0x00001c02ff007988 */ /* 0x0003e40008000805 */
.L_x_38:
[----:B------:R-:W-:Y:S05]  /*0f70*/  BSYNC B3 ;  /* 0x0000000000037941 */ /* 0x000fea0003800000 */
.L_x_37:
[----:B------:R-:W-:Y:S04]  /*0f80*/  BSSY B3, `(.L_x_39) ;  /* 0x000001a000037945 */ /* 0x000fe80003800000 */
[----:B------:R-:W-:Y:S04]  /*0f90*/  BSSY B4, `(.L_x_40) ;  /* 0x0000015000047945 */ /* 0x000fe80003800000 */
[----:B------:R-:W-:Y:S05]  /*0fa0*/  @P2 BRA `(.L_x_41) ;  /* 0x0000000000202947 */ /* 0x000fea0003800000 */
[----:B-1-34-:R-:W1:Y:S02]  /*0fb0*/  LDS R2, [UR5+0x34] ;  /* 0x00003405ff027984 */ /* 0x01ae640008000800 */
[----:B-1----:R-:W-:-:S05]  /*0fc0*/  LOP3.LUT R2, R2, 0x38, RZ, 0xb8, !PT ;  /* 0x0000003802027812 */ /* 0x002fca00078eb8ff */
[----:B------:R1:W-:Y:S01]  /*0fd0*/  STS [UR5+0x34], R2 ;  /* 0x00003402ff007988 */ /* 0x0003e20008000805 */
[----:B------:R-:W-:Y:S05]  /*0fe0*/  @P2 BRA `(.L_x_42) ;  /* 0x0000000000202947 */ /* 0x000fea0003800000 */
[----:B-1----:R-:W1:Y:S01]  /*0ff0*/  LDS R2, [UR5+0x8] ;  /* 0x00000805ff027984 */ /* 0x002e620008000800 */
[----:B------:R-:W-:-:S05]  /*1000*/  IMAD.MOV.U32 R3, RZ, RZ, 0x780 ;  /* 0x00000780ff037424 */ /* 0x000fca00078e00ff */
[----:B-1----:R-:W-:-:S05]  /*1010*/  LOP3.LUT R2, R2, 0x500, R3, 0xd8, !PT ;  /* 0x0000050002027812 */ /* 0x002fca00078ed803 */
[----:B------:R1:W-:Y:S02]  /*1020*/  STS [UR5+0x8], R2 ;  /* 0x00000802ff007988 */ /* 0x0003e40008000805 */
.L_x_41:
[----:B------:R-:W-:Y:S05]  /*1030*/  @P2 BRA `(.L_x_43) ;  /* 0x0000000000282947 */ /* 0x000fea0003800000 */
[----:B-1-34-:R-:W1:Y:S02]  /*1040*/  LDS R2, [UR5+0x8] ;  /* 0x00000805ff027984 */ /* 0x01ae640008000800 */
[----:B-1----:R-:W-:-:S05]  /*1050*/  LOP3.LUT R2, R2, 0x1800, RZ, 0xb8, !PT ;  /* 0x0000180002027812 */ /* 0x002fca00078eb8ff */
[----:B------:R3:W-:Y:S02]  /*1060*/  STS [UR5+0x8], R2 ;  /* 0x00000802ff007988 */ /* 0x0007e40008000805 */
.L_x_42:
[----:B------:R-:W-:Y:S05]  /*1070*/  @P2 BREAK B4 ;  /* 0x0000000000042942 */ /* 0x000fea0003800000 */
[----:B------:R-:W-:Y:S05]  /*1080*/  @P2 BRA `(.L_x_44) ;  /* 0x0000000000242947 */ /* 0x000fea0003800000 */
[----:B-1-3--:R-:W1:Y:S01]  /*1090*/  LDS R2, [UR5+0x8] ;  /* 0x00000805ff027984 */ /* 0x00ae620008000800 */
[----:B------:R-:W-:-:S05]  /*10a0*/  IMAD.MOV.U32 R3, RZ, RZ, 0x6000 ;  /* 0x00006000ff037424 */ /* 0x000fca00078e00ff */
[----:B-1----:R-:W-:-:S04]  /*10b0*/  LOP3.LUT R2, R2, 0x6000, R3, 0xd8, !PT ;  /* 0x0000600002027812 */ /* 0x002fc800078ed803 */
[----:B------:R-:W-:-:S05]  /*10c0*/  LOP3.LUT R2, R2, 0x400000, RZ, 0xb8, !PT ;  /* 0x0040000002027812 */ /* 0x000fca00078eb8ff */
[----:B------:R1:W-:Y:S02]  /*10d0*/  STS [UR5+0x8], R2 ;  /* 0x00000802ff007988 */ /* 0x0003e40008000805 */
.L_x_43:
[----:B------:R-:W-:Y:S05]  /*10e0*/  BSYNC B4 ;  /* 0x0000000000047941 */ /* 0x000fea0003800000 */
.L_x_40:
[----:B-1-34-:R-:W1:Y:S02]  /*10f0*/  @!P2 LDS R2, [UR5+0x8] ;  /* 0x00000805ff02a984 */ /* 0x01ae640008000800 */
[----:B-1----:R-:W-:-:S05]  /*1100*/  @!P2 LOP3.LUT R2, R2, 0x8000, RZ, 0xb8, !PT ;  /* 0x000080000202a812 */ /* 0x002fca00078eb8ff */
[----:B------:R4:W-:Y:S02]  /*1110*/  @!P2 STS [UR5+0x8], R2 ;  /* 0x00000802ff00a988 */ /* 0x0009e40008000805 */
.L_x_44:
[----:B------:R-:W-:Y:S05]  /*1120*/  BSYNC B3 ;  /* 0x0000000000037941 */ /* 0x000fea0003800000 */
.L_x_39:
[----:B------:R-:W-:Y:S05]  /*1130*/  WARPSYNC.ALL ;  /* 0x0000000000007948 */ /* 0x000fea0003800000 */
[----:B------:R-:W-:Y:S01]  /*1140*/  UIADD3 UR4, UR4, 0x100, URZ ;  /* 0x0000010004047890 */ /* 0x000fe2000fffe03f */
[----:B------:R-:W-:Y:S01]  /*1150*/  ISETP.GE.AND P1, PT, R15, 0x1, PT ;  /* 0x000000010f00780c */ /* 0x000fe20003f26270 */
[----:B------:R-:W-:Y:S01]  /*1160*/  IMAD.MOV.U32 R24, RZ, RZ, RZ ;  /* 0x000000ffff187224 */ /* 0x000fe200078e00ff */
[----:B------:R-:W-:Y:S01]  /*1170*/  SHF.R.U32.HI R7, RZ, 0x5, R0 ;  /* 0x00000005ff077819 */ /* 0x000fe20000011600 */
[----:B------:R-:W-:-:S04]  /*1180*/  UIADD3 UR20, UP0, UR4, UR20, URZ ;  /* 0x0000001404147290 */ /* 0x000fc8000ff1e03f */
[----:B------:R-:W-:Y:S01]  /*1190*/  ULEA.HI.X.SX32 UR21, UR4, UR21, 0x1, UP0 ;  /* 0x0000001504157291 */ /* 0x000fe200080f0e3f */
[----:B------:R-:W-:Y:S11]  /*11a0*/  @P0 BRA `(.L_x_45) ;  /* 0x0000000000280947 */ /* 0x000ff60003800000 */
[----:B-1-34-:R-:W1:Y:S01]  /*11b0*/  S2R R2, SR_LANEID ;  /* 0x0000000000027919 */ /* 0x01ae620000000000 */
[----:B------:R-:W-:Y:S05]  /*11c0*/  WARPSYNC.ALL ;  /* 0x0000000000007948 */ /* 0x000fea0003800000 */
[----:B-1----:R-:W-:-:S05]  /*11d0*/  IMAD.SHL.U32 R4, R2, 0x4, RZ ;  /* 0x0000000402047824 */ /* 0x002fca00078e00ff */
[----:B------:R-:W1:Y:S01]  /*11e0*/  LDS R5, [R4+UR5] ;  /* 0x0000000504057984 */ /* 0x000e620008000800 */
[----:B------:R-:W-:-:S05]  /*11f0*/  IADD3 R2, P3, R4, UR20, RZ ;  /* 0x0000001404027c10 */ /* 0x000fca000ff7e0ff */
[----:B------:R-:W-:-:S05]  /*1200*/  IMAD.X R3, RZ, RZ, UR21, P3 ;  /* 0x00000015ff037e24 */ /* 0x000fca00098e06ff */
[----:B-1----:R1:W3:Y:S01]  /*1210*/  ATOMG.E.EXCH.STRONG.GPU PT, RZ, [R2], R5 ;  /* 0x0000000502ff73a8 */ /* 0x0022e200041ee100 */
[----:B------:R-:W-:-:S04]  /*1220*/  DEPBAR {5,4,3,2,1,0} ;  /* 0x0000003f0000791a */ /* 0x000fc80000000000 */
[----:B------:R1:W-:Y:S01]  /*1230*/  UTMACCTL.IV [UR20] ;  /* 0x00000000140079b9 */ /* 0x0003e20008000000 */
[----:B------:R-:W-:Y:S01]  /*1240*/  NOP ;  /* 0x0000000000007918 */ /* 0x000fe20000000000 */
.L_x_45:
[----:B------:R-:W-:Y:S05]  /*1250*/  @P0 BRA `(.L_x_46) ;  /* 0x00000000000c0947 */ /* 0x000fea0003800000 */
[----:B------:R0:W-:Y:S01]  /*1260*/  UTMACMDFLUSH ;  /* 0x00000000000079b7 */ /* 0x0001e20000000000 */
[----:B------:R-:W-:Y:S05]  /*1270*/  @P0 BRA `(.L_x_46) ;  /* 0x0000000000040947 */ /* 0x000fea0003800000 */
[----:B------:R-:W-:-:S04]  /*1280*/  DEPBAR.LE SB0, 0x0 ;  /* 0x000080000000791a */ /* 0x000fc80000000000 */
.L_x_46:
[----:B------:R-:W-:Y:S05]  /*1290*/  WARPSYNC.ALL ;  /* 0x0000000000007948 */ /* 0x000fea0003800000 */
[----:B---3--:R-:W-:Y:S01]  /*12a0*/  BAR.SYNC.DEFER_BLOCKING 0x0 ;  /* 0x0000000000007b1d */ /* 0x008fe20000010000 */
[----:B------:R-:W-:Y:S01]  /*12b0*/  R2UR UR23, R7 ;  /* 0x00000000071772ca */ /* 0x000fe200000e0000 */
[----:B------:R-:W-:Y:S01]  /*12c0*/  USHF.L.U32 UR22, UR28, 0x8, URZ ;  /* 0x000000081c167899 */ /* 0x000fe2000800063f */
[----:B------:R-:W-:Y:S01]  /*12d0*/  IMAD.MOV.U32 R25, RZ, RZ, RZ ;  /* 0x000000ffff197224 */ /* 0x000fe200078e00ff */
[----:B------:R-:W-:Y:S01]  /*12e0*/  USHF.L.U32 UR11, UR29, 0x6, URZ ;  /* 0x000000061d0b7899 */ /* 0x000fe2000800063f */
[----:B------:R-:W-:Y:S01]  /*12f0*/  CS2R R26, SRZ ;  /* 0x00000000001a7805 */ /* 0x000fe2000001ff00 */
[----:B------:R-:W-:Y:S01]  /*1300*/  VOTEU.ALL UP0, P2 ;  /* 0x00000000003f7886 */ /* 0x000fe20001000000 */
[----:B------:R-:W-:Y:S01]  /*1310*/  UMOV UR6, 0x1 ;  /* 0x0000000100067882 */ /* 0x000fe20000000000 */
[----:B------:R-:W-:Y:S01]  /*1320*/  VOTEU.ALL UP1, P2 ;  /* 0x00000000003f7886 */ /* 0x000fe20001020000 */
[----:B------:R-:W-:-:S02]  /*1330*/  CS2R R28, SRZ ;  /* 0x00000000001c7805 */ /* 0x000fc4000001ff00 */
[----:B------:R-:W-:Y:S01]  /*1340*/  CS2R R30, SRZ ;  /* 0x00000000001e7805 */ /* 0x000fe2000001ff00 */
[----:B------:R-:W-:-:S04]  /*1350*/  @!UP0 UIADD3 UR8, -UR6, 0x100000, URZ ;  /* 0x0010000006088890 */ /* 0x000fc8000fffe13f */
[----:B------:R-:W-:Y:S02]  /*1360*/  @!UP0 USHF.L.U32 UR9, UR8, 0xb, URZ ;  /* 0x0000000b08098899 */ /* 0x000fe4000800063f */
[----:B------:R-:W-:Y:S01]  /*1370*/  @!UP0 USHF.L.U32 UR8, UR8, 0x1, URZ ;  /* 0x0000000108088899 */ /* 0x000fe2000800063f */
[----:B------:R-:W-:Y:S01]  /*1380*/  CS2R R32, SRZ ;  /* 0x0000000000207805 */ /* 0x000fe2000001ff00 */
[----:B------:R-:W-:-:S04]  /*1390*/  @!UP0 UIADD3 UR6, -UR6, 0x100000, URZ ;  /* 0x0010000006068890 */ /* 0x000fc8000fffe13f */
[----:B------:R-:W-:Y:S02]  /*13a0*/  @!UP0 USHF.L.U32 UR7, UR6, 0xb, URZ ;  /* 0x0000000b06078899 */ /* 0x000fe4000800063f */
[----:B------:R-:W-:Y:S01]  /*13b0*/  @!UP0 USHF.L.U32 UR6, UR6, 0x1, URZ ;  /* 0x0000000106068899 */ /* 0x000fe2000800063f */
[----:B------:R-:W-:Y:S01]  /*13c0*/  CS2R R34, SRZ ;  /* 0x0000000000227805 */ /* 0x000fe2000001ff00 */
[----:B------:R-:W-:Y:S01]  /*13d0*/  VOTEU.ALL UP0, P2 ;  /* 0x00000000003f7886 */ /* 0x000fe20001000000 */
[----:B------:R-:W-:Y:S02]  /*13e0*/  CS2R R36, SRZ ;  /* 0x0000000000247805 */ /* 0x000fe4000001ff00 */
[----:B------:R-:W-:Y:S02]  /*13f0*/  CS2R R38, SRZ ;  /* 0x0000000000267805 */ /* 0x000fe4000001ff00 */
[----:B------:R-:W-:Y:S02]  /*1400*/  CS2R R40, SRZ ;  /* 0x0000000000287805 */ /* 0x000fe4000001ff00 */
[----:B------:R-:W-:-:S02]  /*1410*/  CS2R R42, SRZ ;  /* 0x00000000002a7805 */ /* 0x000fc4000001ff00 */
[----:B------:R-:W-:Y:S02]  /*1420*/  CS2R R44, SRZ ;  /* 0x00000000002c7805 */ /* 0x000fe4000001ff00 */
[----:B------:R-:W-:Y:S02]  /*1430*/  CS2R R46, SRZ ;  /* 0x00000000002e7805 */ /* 0x000fe4000001ff00 */
[----:B------:R-:W-:Y:S02]  /*1440*/  CS2R R48, SRZ ;  /* 0x0000000000307805 */ /* 0x000fe4000001ff00 */
[----:B------:R-:W-:Y:S01]  /*1450*/  CS2R R50, SRZ ;  /* 0x0000000000327805 */ /* 0x000fe2000001ff00 */
[----:B------:R-:W3:Y:S02]  /*1460*/  FENCE.VIEW.ASYNC.S ;  /* 0x00000000000073c6 */ /* 0x000ee40000000000 */
[----:B---3--:R3:W4:Y:S02]  /*1470*/  @!UP0 SYNCS.EXCH.64 URZ, [UR5+0xa000], UR8 ;  /* 0x00a00008053f85b2 */ /* 0x0087240008000100 */
[----:B----4-:R-:W-:Y:S01]  /*1480*/  BAR.SYNC.DEFER_BLOCKING 0x0 ;  /* 0x0000000000007b1d */ /* 0x010fe20000010000 */
[----:B------:R-:W-:-:S02]  /*1490*/  CS2R R52, SRZ ;  /* 0x0000000000347805 */ /* 0x000fc4000001ff00 */
[----:B------:R-:W-:Y:S02]  /*14a0*/  CS2R R54, SRZ ;  /* 0x0000000000367805 */ /* 0x000fe4000001ff00 */
[----:B------:R-:W-:Y:S02]  /*14b0*/  CS2R R56, SRZ ;  /* 0x0000000000387805 */ /* 0x000fe4000001ff00 */
[----:B------:R-:W-:Y:S02]  /*14c0*/  CS2R R58, SRZ ;  /* 0x00000000003a7805 */ /* 0x000fe4000001ff00 */
[----:B------:R-:W-:Y:S02]  /*14d0*/  CS2R R60, SRZ ;  /* 0x00000000003c7805 */ /* 0x000fe4000001ff00 */
[----:B------:R-:W-:Y:S02]  /*14e0*/  CS2R R62, SRZ ;  /* 0x00000000003e7805 */ /* 0x000fe4000001ff00 */
        /* <DEDUP_REMOVED lines=11> */
[----:B------:R-:W-:Y:S01]  /*15a0*/  CS2R R86, SRZ ;  /* 0x0000000000567805 */ /* 0x000fe2000001ff00 */
[----:B------:R3:W4:Y:S01]  /*15b0*/  @!UP1 SYNCS.EXCH.64 URZ, [UR5+0xa008], UR6 ;  /* 0x00a00806053f95b2 */ /* 0x0007220008000100 */
[----:B------:R-:W-:Y:S05]  /*15c0*/  @!P1 BRA `(.L_x_47) ;  /* 0x0000000400909947 */ /* 0x000fea0003800000 */
        /* <DEDUP_REMOVED lines=31> */
[----:B------:R-:W-:Y:S01]  /*17c0*/  CS2R R86, SRZ ;  /* 0x0000000000567805 */ /* 0x000fe2000001ff00 */
[----:B------:R-:W-:Y:S01]  /*17d0*/  UMOV UR4, URZ ;  /* 0x0000003f00047c82 */ /* 0x000fe20008000000 */
[----:B------:R-:W-:-:S05]  /*17e0*/  UMOV UR10, URZ ;  /* 0x0000003f000a7c82 */ /* 0x000fca0008000000 */
.L_x_49:
[----:B----4-:R-:W-:Y:S01]  /*17f0*/  BAR.SYNC.DEFER_BLOCKING 0x0 ;  /* 0x0000000000007b1d */ /* 0x010fe20000010000 */
[----:B------:R-:W-:Y:S01]  /*1800*/  ULEA UR15, UR4, UR5, 0x3 ;  /* 0x00000005040f7291 */ /* 0x000fe2000f8e183f */
[----:B-1----:R-:W-:Y:S01]  /*1810*/  @!P2 IMAD.MOV.U32 R2, RZ, RZ, 0x5000 ;  /* 0x00005000ff02a424 */ /* 0x002fe200078e00ff */
[----:B------:R-:W-:Y:S01]  /*1820*/  ELECT P0, URZ, PT ;  /* 0x00000000003f782f */ /* 0x000fe20003800000 */
[----:B---3--:R-:W-:-:S03]  /*1830*/  ULEA UR8, UR4, UR5, 0xc ;  /* 0x0000000504087291 */ /* 0x008fc6000f8e603f */
[----:B------:R-:W-:Y:S02]  /*1840*/  ISETP.LT.U32.AND P0, PT, R6, 0x20, P0 ;  /* 0x000000200600780c */ /* 0x000fe40000701070 */
[----:B------:R-:W-:Y:S01]  /*1850*/  ELECT P1, URZ, PT ;  /* 0x00000000003f782f */ /* 0x000fe20003820000 */
[----:B------:R-:W-:-:S03]  /*1860*/  UIADD3 UR8, UR8, 0x8000, URZ ;  /* 0x0000800008087890 */ /* 0x000fc6000fffe03f */
[----:B------:R-:W-:Y:S01]  /*1870*/  ISETP.LT.U32.AND P1, PT, R6, 0x80, P1 ;  /* 0x000000800600780c */ /* 0x000fe20000f21070 */
[----:B------:R-:W-:Y:S02]  /*1880*/  ULEA UR14, UR4, UR5, 0xe ;  /* 0x00000005040e7291 */ /* 0x000fe4000f8e703f */
[----:B------:R-:W-:Y:S01]  /*1890*/  ULOP3.LUT UR26, UR23, 0x3, URZ, 0xc0, !UPT ;  /* 0x00000003171a7892 */ /* 0x000fe2000f8ec03f */
[----:B------:R-:W-:-:S03]  /*18a0*/  UMOV UR27, UR10 ;  /* 0x0000000a001b7c82 */ /* 0x000fc60008000000 */
[----:B------:R-:W-:Y:S01]  /*18b0*/  ULEA UR24, UR26, UR14, 0xc ;  /* 0x0000000e1a187291 */ /* 0x000fe2000f8e603f */
[----:B------:R-:W-:Y:S01]  /*18c0*/  VOTEU.ANY UP0, P0 ;  /* 0x00000000003f7886 */ /* 0x000fe20000000100 */
[----:B------:R-:W-:Y:S01]  /*18d0*/  VOTEU.ANY UP2, P0 ;  /* 0x00000000003f7886 */ /* 0x000fe20000040100 */
[----:B------:R-:W-:Y:S01]  /*18e0*/  ULEA UR26, UR26, UR22, 0x6 ;  /* 0x000000161a1a7291 */ /* 0x000fe2000f8e303f */
[----:B------:R1:W-:Y:S02]  /*18f0*/  @!P2 SYNCS.ARRIVE.TRANS64 RZ, [UR15+0xa000], R2 ;  /* 0x00a00002ffffa9a7 */ /* 0x0003e4000800000f */
[----:B------:R-:W-:Y:S01]  /*1900*/  VOTEU.ANY UP1, P1 ;  /* 0x00000000003f7886 */ /* 0x000fe20000820100 */
[----:B------:R-:W-:Y:S01]  /*1910*/  @UP0 UIADD3 UR9, UR15, 0xa000, URZ ;  /* 0x0000a0000f090890 */ /* 0x000fe2000fffe03f */
[----:B------:R-:W-:Y:S01]  /*1920*/  @UP0 UMOV UR6, UR16 ;  /* 0x0000001000060c82 */ /* 0x000fe20008000000 */
[----:B------:R-:W-:Y:S01]  /*1930*/  @UP0 UMOV UR7, UR17 ;  /* 0x0000001100070c82 */ /* 0x000fe20008000000 */
[----:B------:R-:W-:Y:S01]  /*1940*/  BAR.SYNC.DEFER_BLOCKING 0x0 ;  /* 0x0000000000007b1d */ /* 0x000fe20000010000 */
[----:B------:R-:W-:Y:S01]  /*1950*/  @UP1 UIADD3 UR25, UR15, 0xa000, URZ ;  /* 0x0000a0000f191890 */ /* 0x000fe2000fffe03f */
[----:B-1----:R-:W-:-:S04]  /*1960*/  SHF.L.U32 R2, R10, 0x1f, RZ ;  /* 0x0000001f0a027819 */ /* 0x002fc800000006ff */
[----:B------:R-:W-:Y:S01]  /*1970*/  VOTEU.ANY UP3, P1 ;  /* 0x00000000003f7886 */ /* 0x000fe20000860100 */
[----:B------:R-:W-:Y:S01]  /*1980*/  @UP1 UMOV UR12, UR18 ;  /* 0x00000012000c1c82 */ /* 0x000fe20008000000 */
[----:B------:R-:W-:Y:S01]  /*1990*/  @UP1 UMOV UR13, UR19 ;  /* 0x00000013000d1c82 */ /* 0x000fe20008000000 */
[----:B------:R1:W-:Y:S01]  /*19a0*/  @UP2 UTMALDG.2D [UR8], [UR6] ;  /* 0x00000008060025b4 */ /* 0x0003e20008008000 */
[----:B------:R3:W-:Y:S06]  /*19b0*/  MEMBAR.ALL.CTA ;  /* 0x0000000000007992 */ /* 0x0007ec0000008000 */
[----:B---3--:R-:W3:Y:S02]  /*19c0*/  FENCE.VIEW.ASYNC.S ;  /* 0x00000000000073c6 */ /* 0x008ee40000000000 */
[----:B---3--:R-:W-:Y:S06]  /*19d0*/  BAR.SYNC.DEFER_BLOCKING 0x0 ;  /* 0x0000000000007b1d */ /* 0x008fec0000010000 */
[----:B------:R1:W-:Y:S02]  /*19e0*/  @UP3 UTMALDG.2D [UR24], [UR12] ;  /* 0x000000180c0035b4 */ /* 0x0003e40008008000 */
[----:B------:R-:W-:Y:S06]  /*19f0*/  BAR.SYNC.DEFER_BLOCKING 0x0 ;  /* 0x0000000000007b1d */ /* 0x000fec0000010000 */
[----:B------:R-:W3:Y:S02]  /*1a00*/  SYNCS.PHASECHK.TRANS64.TRYWAIT P0, [UR15+0xa000], R2 ;  /* 0x00a00002ff0075a7 */ /* 0x000ee4000800014f */
[----:B-1-3--:R-:W-:Y:S05]  /*1a10*/  @!P0 BRA `(.L_x_48) ;  /* 0x0000000400b48947 */ /* 0x00afea0003800000 */
.L_x_50:
[----:B------:R-:W-:Y:S01]  /*1a20*/  USHF.L.U32 UR6, UR23, 0x7, URZ ;  /* 0x0000000717067899 */ /* 0x000fe2000800063f */
[----:B------:R-:W-:Y:S02]  /*1a30*/  WARPGROUP.DEPBAR.LE gsb0, 0x0 ;  /* 0x00008000000079c5 */ /* 0x000fe40000010000 */
[----:B------:R-:W-:Y:S01]  /*1a40*/  USHF.R.U32.HI UR7, URZ, 0x4, UR8 ;  /* 0x000000043f077899 */ /* 0x000fe20008011608 */
[----:B------:R-:W-:Y:S01]  /*1a50*/  WARPGROUP.ARRIVE ;  /* 0x00000000000079c5 */ /* 0x000fe20000000000 */
[----:B------:R-:W-:Y:S01]  /*1a60*/  ULOP3.LUT UR6, UR6, 0x200, URZ, 0xc0, !UPT ;  /* 0x0000020006067892 */ /* 0x000fe2000f8ec03f */
[----:B------:R-:W1:Y:S01]  /*1a70*/  LDC R2, c[0x0][0x230] ;  /* 0x00008c00ff027b82 */ /* 0x000e620000000800 */
[----:B------:R-:W-:Y:S01]  /*1a80*/  UMOV UR13, 0x80000020 ;  /* 0x80000020000d7882 */ /* 0x000fe20000000000 */
[----:B------:R-:W-:Y:S01]  /*1a90*/  UMOV UR15, 0x40000040 ;  /* 0x40000040000f7882 */ /* 0x000fe20000000000 */
[----:B------:R-:W-:Y:S02]  /*1aa0*/  ULEA.HI UR6, UR14, UR6, URZ, 0x1c ;  /* 0x000000060e067291 */ /* 0x000fe4000f8fe03f */
[----:B------:R-:W-:-:S02]  /*1ab0*/  UIADD3 UR10, UR10, 0x20, URZ ;  /* 0x000000200a0a7890 */ /* 0x000fc4000fffe03f */
[----:B------:R-:W-:Y:S02]  /*1ac0*/  ULOP3.LUT UR8, UR6, 0x3fff, URZ, 0xc0, !UPT ;  /* 0x00003fff06087892 */ /* 0x000fe4000f8ec03f */
[----:B------:R-:W-:Y:S02]  /*1ad0*/  USGXT.U32 UR6, UR7, 0xe ;  /* 0x0000000e0706789a */ /* 0x000fe40008000000 */
[----:B------:R-:W-:Y:S02]  /*1ae0*/  ULOP3.LUT UR14, UR8, 0x1000000, URZ, 0xfc, !UPT ;  /* 0x01000000080e7892 */ /* 0x000fe4000f8efc3f */
[----:B------:R-:W-:Y:S01]  /*1af0*/  UIADD3 UR4, UR4, 0x1, URZ ;  /* 0x0000000104047890 */ /* 0x000fe2000fffe03f */
[----:B------:R-:W-:Y:S02]  /*1b00*/  UMOV UR7, URZ ;  /* 0x0000003f00077c82 */ /* 0x000fe40008000000 */
[----:B------:R-:W-:Y:S01]  /*1b10*/  UMOV UR12, UR6 ;  /* 0x00000006000c7c82 */ /* 0x000fe20008000000 */
[----:B------:R-:W-:Y:S01]  /*1b20*/  UMOV UR9, URZ ;  /* 0x0000003f00097c82 */ /* 0x000fe20008000000 */
[----:B------:R-:W-:-:S02]  /*1b30*/  UISETP.NE.U32.AND UP0, UPT, UR4, 0x2, UPT ;  /* 0x000000020400788c */ /* 0x000fc4000bf05070 */
[----:B------:R-:W-:Y:S01]  /*1b40*/  HGMMA.64x128x16.F32.BF16 R24, gdesc[UR12].tnspB, R24 ;  /* 0x41e000000c1879f0 */ /* 0x000fe20008701818 */
[----:B------:R-:W-:Y:S01]  /*1b50*/  UMOV UR12, 0xfffffffe ;  /* 0xfffffffe000c7882 */ /* 0x000fe20000000000 */
[----:B------:R-:W-:Y:S01]  /*1b60*/  UMOV UR13, 0x7fffffdf ;  /* 0x7fffffdf000d7882 */ /* 0x000fe20000000000 */
[----:B------:R-:W-:Y:S01]  /*1b70*/  UMOV UR14, 0x1000080 ;  /* 0x01000080000e7882 */ /* 0x000fe20000000000 */
[----:B-1----:R-:W-:Y:S01]  /*1b80*/  ISETP.LE.AND P0, PT, R2, UR10, PT ;  /* 0x0000000a02007c0c */ /* 0x002fe2000bf03270 */
[----:B------:R-:W-:Y:S01]  /*1b90*/  UMOV UR15, 0x40000040 ;  /* 0x40000040000f7882 */ /* 0x000fe20000000000 */
[----:B------:R-:W-:Y:S02]  /*1ba0*/  UIADD3.64 UR12, UR6, -UR12, URZ ;  /* 0x8000000c060c7297 */ /* 0x000fe4000fffe03f */
[----:B------:R-:W-:Y:S02]  /*1bb0*/  UIADD3.64 UR14, UR8, UR14, URZ ;  /* 0x0000000e080e7297 */ /* 0x000fe4000fffe03f */
[----:B------:R-:W-:-:S02]  /*1bc0*/  USEL UR6, URZ, 0x1, UP0 ;  /* 0x000000013f067887 */ /* 0x000fc40008000000 */
[----:B------:R-:W-:-:S04]  /*1bd0*/  USEL UR4, UR4, URZ, UP0 ;  /* 0x0000003f04047287 */ /* 0x000fc80008000000 */
[----:B------:R-:W-:Y:S01]  /*1be0*/  LOP3.LUT R10, R10, UR6, RZ, 0x3c, !PT ;  /* 0x000000060a0a7c12 */ /* 0x000fe2000f8e3cff */
[----:B------:R-:W-:Y:S01]  /*1bf0*/  HGMMA.64x128x16.F32.BF16 R24, gdesc[UR12].tnspB, R24, gsb0 ;  /* 0x41e000000c1879f0 */ /* 0x000fe20008001818 */
[----:B------:R-:W-:Y:S06]  /*1c00*/  @!P0 BRA `(.L_x_49) ;  /* 0xfffffff800f88947 */ /* 0x000fec000383ffff */
.L_x_47:
[----:B------:R-:W-:Y:S02]  /*1c10*/  WARPGROUP.DEPBAR.LE gsb0, 0x0 ;  /* 0x00008000000079c5 */ /* 0x000fe40000010000 */
[----:B----4-:R-:W-:Y:S01]  /*1c20*/  BAR.SYNC.DEFER_BLOCKING 0x0 ;  /* 0x0000000000007b1d */ /* 0x010fe20000010000 */
[C---:B-1----:R-:W-:Y:S01]  /*1c30*/  IMAD.SHL.U32 R2, R0.reuse, 0x80, RZ ;  /* 0x0000008000027824 */ /* 0x042fe200078e00ff */
[----:B------:R-:W-:Y:S01]  /*1c40*/  F2FP.BF16.F32.PACK_AB R24, R25, R24 ;  /* 0x000000181918723e */ /* 0x000fe200000010ff */
[----:B------:R-:W-:Y:S01]  /*1c50*/  IMAD.SHL.U32 R3, R0, 0x40, RZ ;  /* 0x0000004000037824 */ /* 0x000fe200078e00ff */
[----:B------:R-:W-:Y:S02]  /*1c60*/  F2FP.BF16.F32.PACK_AB R25, R27, R26 ;  /* 0x0000001a1b19723e */ /* 0x000fe400000010ff */
[----:B------:R-:W-:Y:S02]  /*1c70*/  ELECT P0, URZ, PT ;  /* 0x00000000003f782f */ /* 0x000fe40003800000 */
[----:B------:R-:W-:Y:S01]  /*1c80*/  LOP3.LUT R2, R2, 0x4780, RZ, 0xc0, !PT ;  /* 0x0000478002027812 */ /* 0x000fe200078ec0ff */
[----:B------:R-:W-:Y:S01]  /*1c90*/  ULOP3.LUT UR23, UR23, 0x3, URZ, 0xc0, !UPT ;  /* 0x0000000317177892 */ /* 0x000fe2000f8ec03f */
[----:B------:R-:W-:Y:S01]  /*1ca0*/  F2FP.BF16.F32.PACK_AB R56, R57, R56 ;  /* 0x000000383938723e */ /* 0x000fe200000010ff */
[----:B------:R-:W-:Y:S01]  /*1cb0*/  UMOV UR10, UR11 ;  /* 0x0000000b000a7c82 */ /* 0x000fe20008000000 */
[----:B------:R-:W-:Y:S01]  /*1cc0*/  LOP3.LUT R4, R2, 0x1800, R3, 0xf8, !PT ;  /* 0x0000180002047812 */ /* 0x000fe200078ef803 */
[----:B------:R-:W-:Y:S01]  /*1cd0*/  IMAD.SHL.U32 R2, R0, 0x10, RZ ;  /* 0x0000001000027824 */ /* 0x000fe200078e00ff */
[----:B------:R-:W-:Y:S01]  /*1ce0*/  F2FP.BF16.F32.PACK_AB R26, R29, R28 ;  /* 0x0000001c1d1a723e */ /* 0x000fe200000010ff */
[----:B---3--:R-:W-:Y:S01]  /*1cf0*/  ULEA UR8, UR23, UR5, 0xd ;  /* 0x0000000517087291 */ /* 0x008fe2000f8e683f */
[----:B------:R-:W-:Y:S01]  /*1d00*/  F2FP.BF16.F32.PACK_AB R27, R31, R30 ;  /* 0x0000001e1f1b723e */ /* 0x000fe200000010ff */
[----:B------:R-:W-:Y:S01]  /*1d10*/  ULEA UR9, UR23, UR22, 0x6 ;  /* 0x0000001617097291 */ /* 0x000fe2000f8e303f */
[----:B------:R-:W-:-:S02]  /*1d20*/  LOP3.LUT R3, R2, 0x70, RZ, 0xc0, !PT ;  /* 0x0000007002037812 */ /* 0x000fc400078ec0ff */
[----:B------:R-:W-:Y:S02]  /*1d30*/  F2FP.BF16.F32.PACK_AB R32, R33, R32 ;  /* 0x000000202120723e */ /* 0x000fe400000010ff */
[----:B------:R-:W-:Y:S02]  /*1d40*/  LOP3.LUT R3, R3, 0x10, R0, 0x78, !PT ;  /* 0x0000001003037812 */ /* 0x000fe400078e7800 */
[----:B------:R-:W-:Y:S01]  /*1d50*/  F2FP.BF16.F32.PACK_AB R57, R59, R58 ;  /* 0x0000003a3b39723e */ /* 0x000fe200000010ff */
[----:B------:R-:W1:Y:S02]  /*1d60*/  @!P2 SYNCS.CCTL.IV [UR5+0xa000] ;  /* 0x00a00000ff00a9b1 */ /* 0x000e640008000005 */
[----:B-1----:R-:W-:Y:S01]  /*1d70*/  BAR.SYNC.DEFER_BLOCKING 0x0 ;  /* 0x0000000000007b1d */ /* 0x002fe20000010000 */
[----:B------:R-:W-:Y:S02]  /*1d80*/  LOP3.LUT R3, R4, R3, RZ, 0xfc, !PT ;  /* 0x0000000304037212 */ /* 0x000fe400078efcff */
[----:B------:R-:W-:-:S02]  /*1d90*/  F2FP.BF16.F32.PACK_AB R33, R35, R34 ;  /* 0x000000222321723e */ /* 0x000fc400000010ff */
[C---:B------:R-:W-:Y:S01]  /*1da0*/  LOP3.LUT R2, R3.reuse, 0x20, RZ, 0x3c, !PT ;  /* 0x0000002003027812 */ /* 0x040fe200078e3cff */
[C---:B------:R-:W-:Y:S01]  /*1db0*/  VIADD R0, R3.reuse, UR5 ;  /* 0x0000000503007c36 */ /* 0x040fe20008000000 */
[----:B------:R-:W-:Y:S02]  /*1dc0*/  LOP3.LUT R4, R3, 0x40, RZ, 0x3c, !PT ;  /* 0x0000004003047812 */ /* 0x000fe400078e3cff */
[----:B------:R-:W-:Y:S01]  /*1dd0*/  F2FP.BF16.F32.PACK_AB R58, R61, R60 ;  /* 0x0000003c3d3a723e */ /* 0x000fe200000010ff */
[----:B------:R-:W-:Y:S01]  /*1de0*/  VIADD R2, R2, UR5 ;  /* 0x0000000502027c36 */ /* 0x000fe20008000000 */
[----:B------:R-:W-:Y:S01]  /*1df0*/  F2FP.BF16.F32.PACK_AB R59, R63, R62 ;  /* 0x0000003e3f3b723e */ /* 0x000fe200000010ff */
[----:B------:R-:W-:Y:S01]  /*1e00*/  VIADD R4, R4, UR5 ;  /* 0x0000000504047c36 */ /* 0x000fe20008000000 */
[----:B------:R-:W-:Y:S02]  /*1e10*/  F2FP.BF16.F32.PACK_AB R64, R65, R64 ;  /* 0x000000404140723e */ /* 0x000fe400000010ff */
[----:B------:R-:W-:-:S02]  /*1e20*/  LOP3.LUT R3, R3, 0x60, RZ, 0x3c, !PT ;  /* 0x0000006003037812 */ /* 0x000fc400078e3cff */
[----:B------:R-:W-:Y:S02]  /*1e30*/  F2FP.BF16.F32.PACK_AB R34, R37, R36 ;  /* 0x000000242522723e */ /* 0x000fe400000010ff */
[----:B------:R-:W-:Y:S01]  /*1e40*/  F2FP.BF16.F32.PACK_AB R35, R39, R38 ;  /* 0x000000262723723e */ /* 0x000fe200000010ff */
[----:B------:R-:W-:Y:S01]  /*1e50*/  VIADD R3, R3, UR5 ;  /* 0x0000000503037c36 */ /* 0x000fe20008000000 */
[----:B------:R-:W-:Y:S02]  /*1e60*/  F2FP.BF16.F32.PACK_AB R40, R41, R40 ;  /* 0x000000282928723e */ /* 0x000fe400000010ff */
[----:B------:R-:W-:Y:S01]  /*1e70*/  F2FP.BF16.F32.PACK_AB R65, R67, R66 ;  /* 0x000000424341723e */ /* 0x000fe200000010ff */
[----:B------:R-:W1:Y:S01]  /*1e80*/  @!P2 SYNCS.CCTL.IV [UR5+0xa008] ;  /* 0x00a00800ff00a9b1 */ /* 0x000e620008000005 */
[----:B------:R-:W-:Y:S01]  /*1e90*/  F2FP.BF16.F32.PACK_AB R41, R43, R42 ;  /* 0x0000002a2b29723e */ /* 0x000fe200000010ff */
[----:B-1----:R-:W-:Y:S01]  /*1ea0*/  STSM.16.M88.4 [R0], R24 ;  /* 0x0000001800007844 */ /* 0x002fe20000000200 */
[----:B------:R-:W-:-:S02]  /*1eb0*/  F2FP.BF16.F32.PACK_AB R66, R69, R68 ;  /* 0x000000444542723e */ /* 0x000fc400000010ff */
[----:B------:R-:W-:Y:S01]  /*1ec0*/  F2FP.BF16.F32.PACK_AB R67, R71, R70 ;  /* 0x000000464743723e */ /* 0x000fe200000010ff */
[----:B------:R-:W-:Y:S01]  /*1ed0*/  STSM.16.M88.4 [R0+0x2000], R56 ;  /* 0x0020003800007844 */ /* 0x000fe20000000200 */
[----:B------:R-:W-:Y:S02]  /*1ee0*/  F2FP.BF16.F32.PACK_AB R72, R73, R72 ;  /* 0x000000484948723e */ /* 0x000fe400000010ff */
[----:B------:R-:W-:Y:S01]  /*1ef0*/  F2FP.BF16.F32.PACK_AB R42, R45, R44 ;  /* 0x0000002c2d2a723e */ /* 0x000fe200000010ff */
[----:B------:R-:W-:Y:S01]  /*1f00*/  STSM.16.M88.4 [R2], R32 ;  /* 0x0000002002007844 */ /* 0x000fe20000000200 */
[----:B------:R-:W-:Y:S02]  /*1f10*/  F2FP.BF16.F32.PACK_AB R43, R47, R46 ;  /* 0x0000002e2f2b723e */ /* 0x000fe400000010ff */
[----:B------:R-:W-:Y:S01]  /*1f20*/  F2FP.BF16.F32.PACK_AB R48, R49, R48 ;  /* 0x000000303130723e */ /* 0x000fe200000010ff */
[----:B------:R-:W-:Y:S01]  /*1f30*/  STSM.16.M88.4 [R2+0x2000], R64 ;  /* 0x0020004002007844 */ /* 0x000fe20000000200 */
[----:B------:R-:W-:-:S02]  /*1f40*/  F2FP.BF16.F32.PACK_AB R73, R75, R74 ;  /* 0x0000004a4b49723e */ /* 0x000fc400000010ff */
[----:B------:R-:W-:Y:S01]  /*1f50*/  F2FP.BF16.F32.PACK_AB R49, R51, R50 ;  /* 0x000000323331723e */ /* 0x000fe200000010ff */
[----:B------:R-:W-:Y:S01]  /*1f60*/  STSM.16.M88.4 [R4], R40 ;  /* 0x0000002804007844 */ /* 0x000fe20000000200 */
[----:B------:R-:W-:Y:S02]  /*1f70*/  F2FP.BF16.F32.PACK_AB R74, R77, R76 ;  /* 0x0000004c4d4a723e */ /* 0x000fe400000010ff */
[----:B------:R-:W-:Y:S02]  /*1f80*/  F2FP.BF16.F32.PACK_AB R75, R79, R78 ;  /* 0x0000004e4f4b723e */ /* 0x000fe400000010ff */
[----:B------:R-:W-:Y:S02]  /*1f90*/  F2FP.BF16.F32.PACK_AB R80, R81, R80 ;  /* 0x000000505150723e */ /* 0x000fe400000010ff */
[----:B------:R-:W-:Y:S01]  /*1fa0*/  F2FP.BF16.F32.PACK_AB R50, R53, R52 ;  /* 0x000000343532723e */ /* 0x000fe200000010ff */
[----:B------:R-:W-:Y:S01]  /*1fb0*/  STSM.16.M88.4 [R4+0x2000], R72 ;  /* 0x0020004804007844 */ /* 0x000fe20000000200 */
[----:B------:R-:W-:-:S02]  /*1fc0*/  F2FP.BF16.F32.PACK_AB R51, R55, R54 ;  /* 0x000000363733723e */ /* 0x000fc400000010ff */
[----:B------:R-:W-:Y:S02]  /*1fd0*/  F2FP.BF16.F32.PACK_AB R81, R83, R82 ;  /* 0x000000525351723e */ /* 0x000fe400000010ff */
[----:B------:R-:W-:Y:S01]  /*1fe0*/  F2FP.BF16.F32.PACK_AB R82, R85, R84 ;  /* 0x000000545552723e */ /* 0x000fe200000010ff */
[----:B------:R-:W-:Y:S01]  /*1ff0*/  STSM.16.M88.4 [R3], R48 ;  /* 0x0000003003007844 */ /* 0x000fe20000000200 */
[----:B------:R-:W-:Y:S02]  /*2000*/  F2FP.BF16.F32.PACK_AB R83, R87, R86 ;  /* 0x000000565753723e */ /* 0x000fe400000010ff */
[----:B------:R-:W-:-:S03]  /*2010*/  ISETP.LT.U32.AND P0, PT, R6, 0x80, P0 ;  /* 0x000000800600780c */ /* 0x000fc60000701070 */
[----:B------:R-:W-:Y:S01]  /*2020*/  STSM.16.M88.4 [R3+0x2000], R80 ;  /* 0x0020005003007844 */ /* 0x000fe20000000200 */
[----:B------:R1:W-:Y:S06]  /*2030*/  MEMBAR.ALL.CTA ;  /* 0x0000000000007992 */ /* 0x0003ec0000008000 */
[----:B-1----:R-:W1:Y:S03]  /*2040*/  FENCE.VIEW.ASYNC.S ;  /* 0x00000000000073c6 */ /* 0x002e660000000000 */
[----:B-1----:R-:W-:Y:S01]  /*2050*/  VOTEU.ANY UP0, P0 ;  /* 0x00000000003f7886 */ /* 0x002fe20000000100 */
[----:B------:R-:W-:-:S04]  /*2060*/  VOTEU.ANY UP1, P0 ;  /* 0x00000000003f7886 */ /* 0x000fc80000020100 */
[----:B------:R-:W-:Y:S01]  /*2070*/  @UP0 UMOV UR6, UR20 ;  /* 0x0000001400060c82 */ /* 0x000fe20008000000 */
[----:B------:R-:W-:Y:S01]  /*2080*/  @UP0 UMOV UR7, UR21 ;  /* 0x0000001500070c82 */ /* 0x000fe20008000000 */
[----:B------:R-:W-:Y:S06]  /*2090*/  BAR.SYNC.DEFER_BLOCKING 0x0 ;  /* 0x0000000000007b1d */ /* 0x000fec0000010000 */
[----:B------:R1:W-:Y:S01]  /*20a0*/  @UP1 UTMASTG.2D [UR8], [UR6] ;  /* 0x00000008060013b5 */ /* 0x0003e20008008000 */
[----:B------:R0:W-:Y:S01]  /*20b0*/  UTMACMDFLUSH ;  /* 0x00000000000079b7 */ /* 0x0001e20000000000 */
[----:B------:R-:W-:-:S04]  /*20c0*/  DEPBAR.LE SB0, 0x0 ;  /* 0x000080000000791a */ /* 0x000fc80000000000 */
[----:B------:R-:W-:Y:S06]  /*20d0*/  BAR.SYNC.DEFER_BLOCKING 0x0 ;  /* 0x0000000000007b1d */ /* 0x000fec0000010000 */
[----:B-1----:R-:W-:Y:S05]  /*20e0*/  EXIT ;  /* 0x000000000000794d */ /* 0x002fea0003800000 */
.L_x_48:
[----:B------:R-:W1:Y:S02]  /*20f0*/  SYNCS.PHASECHK.TRANS64.TRYWAIT P0, [UR15+0xa000], R2 ;  /* 0x00a00002ff0075a7 */ /* 0x000e64000800014f */
[----:B-1----:R-:W-:Y:S05]  /*2100*/  @!P0 BRA `(.L_x_48) ;  /* 0xfffffffc00f88947 */ /* 0x002fea000383ffff */
[----:B------:R-:W-:Y:S05]  /*2110*/  BRA `(.L_x_50) ;  /* 0xfffffff800407947 */ /* 0x000fea000383ffff */
.L_x_51:
[----:B------:R-:W-:-:S00]  /*2120*/  BRA `(.L_x_51) ;  /* 0xfffffffc00fc7947 */ /* 0x000fc0000383ffff */
[----:B------:R-:W-:-:S00]  /*2130*/  NOP ;  /* 0x0000000000007918 */ /* 0x000fc00000000000 */
        /* <DEDUP_REMOVED lines=12> */
.L_x_52:


//--------------------- .nv.shared.gluon_wgmma    --------------------------
	.section	.nv.shared.gluon_wgmma,"aw",@nobits
	.sectionflags	@""
	.align	16
	.zero		1024


//--------------------- .nv.shared.reserved.0     --------------------------
	.section	.nv.shared.reserved.0,"aw",@nobits
	.weak		__nv_reservedSMEM_offset_0_alias
	.size		__nv_reservedSMEM_offset_0_alias, 0, 0
	.other		__nv_reservedSMEM_offset_0_alias,@"STO_CUDA_RESERVED_SHARED STV_DEFAULT"
__nv_reservedSMEM_offset_0_alias:
	.zero		0


//--------------------- .nv.constant0.gluon_wgmma --------------------------
	.section	.nv.constant0.gluon_wgmma,"a",@progbits
	.sectionflags	@""
	.align	4
.nv.constant0.gluon_wgmma:
	.zero		608


//--------------------- SYMBOLS --------------------------

	.type		.nv.reservedSmem.offset0,@object
	.size		.nv.reservedSmem.offset0,0x4
